// auto-generated by cutlass_sweep.gemm — config: {"arch": "sm_100", "cluster_m": 2, "cluster_n": 1, "dtype": "e4m3", "stages": 4, "tile_k": 64, "tile_m": 64, "tile_n": 64}
#include "cutlass/cutlass.h"
#include "cutlass/gemm/collective/collective_builder.hpp"
#include "cutlass/gemm/device/gemm_universal_adapter.h"
#include "cutlass/gemm/kernel/gemm_universal.hpp"
#include "cutlass/epilogue/collective/collective_builder.hpp"

using ElemA = cutlass::float_e4m3_t;
using ElemB = cutlass::float_e4m3_t;
using ElemCD = cutlass::float_e4m3_t;
using Acc  = float;
using TileShape    = cute::Shape<cute::_64, cute::_64, cute::_64>;
using ClusterShape = cute::Shape<cute::_2, cute::_1, cute::_1>;

using CollectiveEpilogue = typename cutlass::epilogue::collective::CollectiveBuilder<
    cutlass::arch::Sm100, cutlass::arch::OpClassTensorOp,
    TileShape, ClusterShape,
    cutlass::epilogue::collective::EpilogueTileAuto,
    Acc, Acc,
    ElemCD, cutlass::layout::RowMajor, 128 / cutlass::sizeof_bits<ElemCD>::value,
    ElemCD, cutlass::layout::RowMajor, 128 / cutlass::sizeof_bits<ElemCD>::value,
    cutlass::epilogue::collective::EpilogueScheduleAuto
  >::CollectiveOp;

using CollectiveMainloop = typename cutlass::gemm::collective::CollectiveBuilder<
    cutlass::arch::Sm100, cutlass::arch::OpClassTensorOp,
    ElemA, cutlass::layout::RowMajor, 128 / cutlass::sizeof_bits<ElemA>::value,
    ElemB, cutlass::layout::ColumnMajor, 128 / cutlass::sizeof_bits<ElemB>::value,
    Acc,
    TileShape, ClusterShape,
    cutlass::gemm::collective::StageCount<4>,
    cutlass::gemm::collective::KernelScheduleAuto
  >::CollectiveOp;

using GemmKernel = cutlass::gemm::kernel::GemmUniversal<
    cute::Shape<int,int,int,int>,
    CollectiveMainloop,
    CollectiveEpilogue
>;
using Gemm = cutlass::gemm::device::GemmUniversalAdapter<GemmKernel>;

// Force the device kernel symbol into the cubin without needing a host main.
auto* _anchor = &cutlass::device_kernel<GemmKernel>;


// ===== COMPILED SASS (sm_100a) =====

	.target	sm_100a

	.elftype	@"ET_EXEC"


//--------------------- .note.nv.tkinfo           --------------------------
	.section	.note.nv.tkinfo,"",@"SHT_NOTE"
	.sectionflags	@"SHF_NOTE_NV_TKINFO"
	.tkinfo
        /*0018*/ 	.word	0x00000002
        /*0030*/ 	.string	""
        /*0030*/ 	.string	"ptxas"
        /*0030*/ 	.string	"Cuda compilation tools, release 13.0, V13.0.88"
        /*0030*/ 	.string	"Build cuda_13.0.r13.0/compiler.36424714_0"
        /*0030*/ 	.string	"-arch sm_100a -m 64 "



//--------------------- .note.nv.cuinfo           --------------------------
	.section	.note.nv.cuinfo,"",@"SHT_NOTE"
	.sectionflags	@"SHF_NOTE_NV_CUINFO"
        /*0018*/ 	.short	0x0002
        /*001a*/ 	.short	0x0064
        /*001c*/ 	.short	0x0082
	.zero		2


//--------------------- .nv.info                  --------------------------
	.section	.nv.info,"",@"SHT_CUDA_INFO"
	.align	4


	//----- nvinfo : EIATTR_REGCOUNT
	.align		4
        /*0000*/ 	.byte	0x04, 0x2f
        /*0002*/ 	.short	(.L_19 - .L_18)
	.align		4
.L_18:
        /*0004*/ 	.word	index@(_ZN7cutlass13device_kernelINS_4gemm6kernel13GemmUniversalIN4cute5tupleIJiiiiEEENS1_10collective13CollectiveMmaINS1_35MainloopSm100TmaUmmaWarpSpecializedILi4ELi2ELi4ENS5_IJNS4_1CILi2EEENSA_ILi1EEESC_EEEEENS5_IJNSA_ILi64EEESF_SF_EEENS_12float_e4m3_tENS5_IJlSC_lEEESH_SI_NS4_8TiledMMAINS4_8MMA_AtomIJNS4_10MMA_TraitsINS4_19SM100_MMA_F8F6F4_SSEJSH_SH_fSF_SF_NS4_17integral_constantINS4_4UMMA5MajorELSP_0EEESQ_NSN_INSO_7ScaleInELSR_0EEESS_EEEEEENS4_6LayoutINS5_IJSC_SC_SC_EEENS5_IJNSA_ILi0EEESX_SX_EEEEENS5_IJNS4_10UnderscoreES10_S10_EEEEENS4_13SM90_TMA_LOADENS4_14ComposedLayoutINS4_7SwizzleILi2ELi4ELi3EEENS4_18smem_ptr_flag_bitsILi8EEENSV_INS5_IJNSA_ILi8EEESF_EEENS5_IJSF_SC_EEEEEEEvNS4_8identityENS4_23SM90_TMA_LOAD_MULTICASTES1D_vS1E_EENS_8epilogue10collective18CollectiveEpilogueINS1H_23Sm100TmaWarpSpecializedILi1ELi1ELi32ELb0ELb0EEEJSG_NS5_IJNSV_ISF_SC_EES1M_EEESH_SI_SH_SI_NS1H_6fusion15FusionCallbacksIS1L_NS1O_17LinearCombinationISH_fSH_fLNS_15FloatRoundStyleE2EEESG_S1N_JEEENS4_5SM1004TMEM4LOAD26SM100_TMEM_LOAD_16dp32b32xES13_S1D_NS4_39AutoVectorizingCopyWithAssumedAlignmentILi128EEENS4_14SM90_TMA_STOREES1D_S1Z_S1Z_EEEvvEEEEvNT_6ParamsE)
        /*0008*/ 	.word	0x00000059


	//----- nvinfo : EIATTR_FRAME_SIZE
	.align		4
.L_19:
        /*000c*/ 	.byte	0x04, 0x11
        /*000e*/ 	.short	(.L_21 - .L_20)
	.align		4
.L_20:
        /*0010*/ 	.word	index@($__internal_2_$__cuda_sm10x_tcgen05_guardrail_trap_unallocated_columns_being_dealloced)
        /*0014*/ 	.word	0x00000000


	//----- nvinfo : EIATTR_FRAME_SIZE
	.align		4
.L_21:
        /*0018*/ 	.byte	0x04, 0x11
        /*001a*/ 	.short	(.L_23 - .L_22)
	.align		4
.L_22:
        /*001c*/ 	.word	index@($__internal_1_$__cuda_sm10x_tcgen05_guardrail_trap_phase_invalid_during_alloc)
        /*0020*/ 	.word	0x00000000


	//----- nvinfo : EIATTR_FRAME_SIZE
	.align		4
.L_23:
        /*0024*/ 	.byte	0x04, 0x11
        /*0026*/ 	.short	(.L_25 - .L_24)
	.align		4
.L_24:
        /*0028*/ 	.word	index@($__internal_0_$__cuda_sm10x_tcgen05_guardrail_trap_col_being_dealloced_not_returned_by_alloc)
        /*002c*/ 	.word	0x00000000


	//----- nvinfo : EIATTR_FRAME_SIZE
	.align		4
.L_25:
        /*0030*/ 	.byte	0x04, 0x11
        /*0032*/ 	.short	(.L_27 - .L_26)
	.align		4
.L_26:
        /*0034*/ 	.word	index@(_ZN7cutlass13device_kernelINS_4gemm6kernel13GemmUniversalIN4cute5tupleIJiiiiEEENS1_10collective13CollectiveMmaINS1_35MainloopSm100TmaUmmaWarpSpecializedILi4ELi2ELi4ENS5_IJNS4_1CILi2EEENSA_ILi1EEESC_EEEEENS5_IJNSA_ILi64EEESF_SF_EEENS_12float_e4m3_tENS5_IJlSC_lEEESH_SI_NS4_8TiledMMAINS4_8MMA_AtomIJNS4_10MMA_TraitsINS4_19SM100_MMA_F8F6F4_SSEJSH_SH_fSF_SF_NS4_17integral_constantINS4_4UMMA5MajorELSP_0EEESQ_NSN_INSO_7ScaleInELSR_0EEESS_EEEEEENS4_6LayoutINS5_IJSC_SC_SC_EEENS5_IJNSA_ILi0EEESX_SX_EEEEENS5_IJNS4_10UnderscoreES10_S10_EEEEENS4_13SM90_TMA_LOADENS4_14ComposedLayoutINS4_7SwizzleILi2ELi4ELi3EEENS4_18smem_ptr_flag_bitsILi8EEENSV_INS5_IJNSA_ILi8EEESF_EEENS5_IJSF_SC_EEEEEEEvNS4_8identityENS4_23SM90_TMA_LOAD_MULTICASTES1D_vS1E_EENS_8epilogue10collective18CollectiveEpilogueINS1H_23Sm100TmaWarpSpecializedILi1ELi1ELi32ELb0ELb0EEEJSG_NS5_IJNSV_ISF_SC_EES1M_EEESH_SI_SH_SI_NS1H_6fusion15FusionCallbacksIS1L_NS1O_17LinearCombinationISH_fSH_fLNS_15FloatRoundStyleE2EEESG_S1N_JEEENS4_5SM1004TMEM4LOAD26SM100_TMEM_LOAD_16dp32b32xES13_S1D_NS4_39AutoVectorizingCopyWithAssumedAlignmentILi128EEENS4_14SM90_TMA_STOREES1D_S1Z_S1Z_EEEvvEEEEvNT_6ParamsE)
        /*0038*/ 	.word	0x00000000


	//----- nvinfo : EIATTR_MIN_STACK_SIZE
	.align		4
.L_27:
        /*003c*/ 	.byte	0x04, 0x12
        /*003e*/ 	.short	(.L_29 - .L_28)
	.align		4
.L_28:
        /*0040*/ 	.word	index@(_ZN7cutlass13device_kernelINS_4gemm6kernel13GemmUniversalIN4cute5tupleIJiiiiEEENS1_10collective13CollectiveMmaINS1_35MainloopSm100TmaUmmaWarpSpecializedILi4ELi2ELi4ENS5_IJNS4_1CILi2EEENSA_ILi1EEESC_EEEEENS5_IJNSA_ILi64EEESF_SF_EEENS_12float_e4m3_tENS5_IJlSC_lEEESH_SI_NS4_8TiledMMAINS4_8MMA_AtomIJNS4_10MMA_TraitsINS4_19SM100_MMA_F8F6F4_SSEJSH_SH_fSF_SF_NS4_17integral_constantINS4_4UMMA5MajorELSP_0EEESQ_NSN_INSO_7ScaleInELSR_0EEESS_EEEEEENS4_6LayoutINS5_IJSC_SC_SC_EEENS5_IJNSA_ILi0EEESX_SX_EEEEENS5_IJNS4_10UnderscoreES10_S10_EEEEENS4_13SM90_TMA_LOADENS4_14ComposedLayoutINS4_7SwizzleILi2ELi4ELi3EEENS4_18smem_ptr_flag_bitsILi8EEENSV_INS5_IJNSA_ILi8EEESF_EEENS5_IJSF_SC_EEEEEEEvNS4_8identityENS4_23SM90_TMA_LOAD_MULTICASTES1D_vS1E_EENS_8epilogue10collective18CollectiveEpilogueINS1H_23Sm100TmaWarpSpecializedILi1ELi1ELi32ELb0ELb0EEEJSG_NS5_IJNSV_ISF_SC_EES1M_EEESH_SI_SH_SI_NS1H_6fusion15FusionCallbacksIS1L_NS1O_17LinearCombinationISH_fSH_fLNS_15FloatRoundStyleE2EEESG_S1N_JEEENS4_5SM1004TMEM4LOAD26SM100_TMEM_LOAD_16dp32b32xES13_S1D_NS4_39AutoVectorizingCopyWithAssumedAlignmentILi128EEENS4_14SM90_TMA_STOREES1D_S1Z_S1Z_EEEvvEEEEvNT_6ParamsE)
        /*0044*/ 	.word	0x00000000
.L_29:


//--------------------- .nv.compat                --------------------------
	.section	.nv.compat,"",@"SHT_CUDA_COMPAT_INFO"
	.align	4
        /*0000*/ 	.byte	0x02, 0x09, 0x01, 0x00, 0x02, 0x02, 0x02, 0x00, 0x02, 0x05, 0x05, 0x00, 0x03, 0x07, 0x01, 0x01
        /*0010*/ 	.byte	0x02, 0x03, 0x01, 0x00, 0x02, 0x06, 0x01, 0x00, 0x04, 0x0b, 0x08, 0x00, 0x09, 0x00, 0x00, 0x00
        /*0020*/ 	.byte	0x00, 0x00, 0x00, 0x00


//--------------------- .nv.info._ZN7cutlass13device_kernelINS_4gemm6kernel13GemmUniversalIN4cute5tupleIJiiiiEEENS1_10collective13CollectiveMmaINS1_35MainloopSm100TmaUmmaWarpSpecializedILi4ELi2ELi4ENS5_IJNS4_1CILi2EEENSA_ILi1EEESC_EEEEENS5_IJNSA_ILi64EEESF_SF_EEENS_12float_e4m3_tENS5_IJlSC_lEEESH_SI_NS4_8TiledMMAINS4_8MMA_AtomIJNS4_10MMA_TraitsINS4_19SM100_MMA_F8F6F4_SSEJSH_SH_fSF_SF_NS4_17integral_constantINS4_4UMMA5MajorELSP_0EEESQ_NSN_INSO_7ScaleInELSR_0EEESS_EEEEEENS4_6LayoutINS5_IJSC_SC_SC_EEENS5_IJNSA_ILi0EEESX_SX_EEEEENS5_IJNS4_10UnderscoreES10_S10_EEEEENS4_13SM90_TMA_LOADENS4_14ComposedLayoutINS4_7SwizzleILi2ELi4ELi3EEENS4_18smem_ptr_flag_bitsILi8EEENSV_INS5_IJNSA_ILi8EEESF_EEENS5_IJSF_SC_EEEEEEEvNS4_8identityENS4_23SM90_TMA_LOAD_MULTICASTES1D_vS1E_EENS_8epilogue10collective18CollectiveEpilogueINS1H_23Sm100TmaWarpSpecializedILi1ELi1ELi32ELb0ELb0EEEJSG_NS5_IJNSV_ISF_SC_EES1M_EEESH_SI_SH_SI_NS1H_6fusion15FusionCallbacksIS1L_NS1O_17LinearCombinationISH_fSH_fLNS_15FloatRoundStyleE2EEESG_S1N_JEEENS4_5SM1004TMEM4LOAD26SM100_TMEM_LOAD_16dp32b32xES13_S1D_NS4_39AutoVectorizingCopyWithAssumedAlignmentILi128EEENS4_14SM90_TMA_STOREES1D_S1Z_S1Z_EEEvvEEEEvNT_6ParamsE --------------------------
	.section	.nv.info._ZN7cutlass13device_kernelINS_4gemm6kernel13GemmUniversalIN4cute5tupleIJiiiiEEENS1_10collective13CollectiveMmaINS1_35MainloopSm100TmaUmmaWarpSpecializedILi4ELi2ELi4ENS5_IJNS4_1CILi2EEENSA_ILi1EEESC_EEEEENS5_IJNSA_ILi64EEESF_SF_EEENS_12float_e4m3_tENS5_IJlSC_lEEESH_SI_NS4_8TiledMMAINS4_8MMA_AtomIJNS4_10MMA_TraitsINS4_19SM100_MMA_F8F6F4_SSEJSH_SH_fSF_SF_NS4_17integral_constantINS4_4UMMA5MajorELSP_0EEESQ_NSN_INSO_7ScaleInELSR_0EEESS_EEEEEENS4_6LayoutINS5_IJSC_SC_SC_EEENS5_IJNSA_ILi0EEESX_SX_EEEEENS5_IJNS4_10UnderscoreES10_S10_EEEEENS4_13SM90_TMA_LOADENS4_14ComposedLayoutINS4_7SwizzleILi2ELi4ELi3EEENS4_18smem_ptr_flag_bitsILi8EEENSV_INS5_IJNSA_ILi8EEESF_EEENS5_IJSF_SC_EEEEEEEvNS4_8identityENS4_23SM90_TMA_LOAD_MULTICASTES1D_vS1E_EENS_8epilogue10collective18CollectiveEpilogueINS1H_23Sm100TmaWarpSpecializedILi1ELi1ELi32ELb0ELb0EEEJSG_NS5_IJNSV_ISF_SC_EES1M_EEESH_SI_SH_SI_NS1H_6fusion15FusionCallbacksIS1L_NS1O_17LinearCombinationISH_fSH_fLNS_15FloatRoundStyleE2EEESG_S1N_JEEENS4_5SM1004TMEM4LOAD26SM100_TMEM_LOAD_16dp32b32xES13_S1D_NS4_39AutoVectorizingCopyWithAssumedAlignmentILi128EEENS4_14SM90_TMA_STOREES1D_S1Z_S1Z_EEEvvEEEEvNT_6ParamsE,"",@"SHT_CUDA_INFO"
	.sectionflags	@""
	.align	4


	//----- nvinfo : EIATTR_CUDA_API_VERSION
	.align		4
        /*0000*/ 	.byte	0x04, 0x37
        /*0002*/ 	.short	(.L_31 - .L_30)
.L_30:
        /*0004*/ 	.word	0x00000082


	//----- nvinfo : EIATTR_KPARAM_INFO
	.align		4
.L_31:
        /*0008*/ 	.byte	0x04, 0x17
        /*000a*/ 	.short	(.L_33 - .L_32)
.L_32:
        /*000c*/ 	.word	0x00000000
        /*0010*/ 	.short	0x0000
        /*0012*/ 	.short	0x0000
        /*0014*/ 	.byte	0x00, 0xf0, 0x01, 0x20


	//----- nvinfo : EIATTR_AT_ENTRY_FRAGMENTS
	.align		4
.L_33:
        /*0018*/ 	.byte	0x04, 0x4f
        /*001a*/ 	.short	(.L_35 - .L_34)


	//   ....[0]....
.L_34:
        /*001c*/ 	.word	0x00000006


	//----- nvinfo : EIATTR_RESERVED_SMEM_USED
	.align		4
.L_35:
        /*0020*/ 	.byte	0x01, 0x41
	.zero		2


	//----- nvinfo : EIATTR_SPARSE_MMA_MASK
	.align		4
        /*0024*/ 	.byte	0x03, 0x50
        /*0026*/ 	.short	0x0000


	//----- nvinfo : EIATTR_TCGEN05_1CTA_USED
	.align		4
        /*0028*/ 	.byte	0x01, 0x51
	.zero		2


	//----- nvinfo : EIATTR_MAXREG_COUNT
	.align		4
        /*002c*/ 	.byte	0x03, 0x1b
        /*002e*/ 	.short	0x00ff


	//----- nvinfo : EIATTR_NUM_BARRIERS
	.align		4
        /*0030*/ 	.byte	0x02, 0x4c
        /*0032*/ 	.byte	0x07
	.zero		1


	//----- nvinfo : EIATTR_EXTERNS
	.align		4
        /*0034*/ 	.byte	0x04, 0x0f
        /*0036*/ 	.short	(.L_37 - .L_36)


	//   ....[0]....
	.align		4
.L_36:
        /*0038*/ 	.word	index@(__assertfail)


	//----- nvinfo : EIATTR_MERCURY_ISA_VERSION
	.align		4
.L_37:
        /*003c*/ 	.byte	0x03, 0x5f
        /*003e*/ 	.short	0x0101


	//----- nvinfo : EIATTR_INT_WARP_WIDE_INSTR_OFFSETS
	.align		4
        /*0040*/ 	.byte	0x04, 0x31
        /*0042*/ 	.short	(.L_39 - .L_38)


	//   ....[0]....
.L_38:
        /*0044*/ 	.word	0x00003b10


	//   ....[1]....
        /*0048*/ 	.word	0x00003b40


	//   ....[2]....
        /*004c*/ 	.word	0x00003b60


	//   ....[3]....
        /*0050*/ 	.word	0x00004740


	//   ....[4]....
        /*0054*/ 	.word	0x000047f0


	//----- nvinfo : EIATTR_COOP_GROUP_MASK_REGIDS
	.align		4
.L_39:
        /*0058*/ 	.byte	0x04, 0x29
        /*005a*/ 	.short	(.L_41 - .L_40)


	//   ....[0]....
.L_40:
        /*005c*/ 	.word	0xffffffff


	//   ....[1]....
        /*0060*/ 	.word	0xffffffff


	//   ....[2]....
        /*0064*/ 	.word	0xffffffff


	//   ....[3]....
        /*0068*/ 	.word	0xffffffff


	//   ....[4]....
        /*006c*/ 	.word	0xffffffff


	//   ....[5]....
        /*0070*/ 	.word	0xffffffff


	//   ....[6]....
        /*0074*/ 	.word	0xffffffff


	//   ....[7]....
        /*0078*/ 	.word	0xffffffff


	//   ....[8]....
        /*007c*/ 	.word	0xffffffff


	//   ....[9]....
        /*0080*/ 	.word	0xffffffff


	//   ....[10]....
        /*0084*/ 	.word	0xffffffff


	//   ....[11]....
        /*0088*/ 	.word	0xffffffff


	//   ....[12]....
        /*008c*/ 	.word	0xffffffff


	//   ....[13]....
        /*0090*/ 	.word	0xffffffff


	//----- nvinfo : EIATTR_COOP_GROUP_INSTR_OFFSETS
	.align		4
.L_41:
        /*0094*/ 	.byte	0x04, 0x28
        /*0096*/ 	.short	(.L_43 - .L_42)


	//   ....[0]....
.L_42:
        /*0098*/ 	.word	0x00000080


	//   ....[1]....
        /*009c*/ 	.word	0x000004e0


	//   ....[2]....
        /*00a0*/ 	.word	0x00000680


	//   ....[3]....
        /*00a4*/ 	.word	0x000007c0


	//   ....[4]....
        /*00a8*/ 	.word	0x000008c0


	//   ....[5]....
        /*00ac*/ 	.word	0x00000a30


	//   ....[6]....
        /*00b0*/ 	.word	0x00000bd0


	//   ....[7]....
        /*00b4*/ 	.word	0x00000d80


	//   ....[8]....
        /*00b8*/ 	.word	0x00001f40


	//   ....[9]....
        /*00bc*/ 	.word	0x00002de0


	//   ....[10]....
        /*00c0*/ 	.word	0x00002ff0


	//   ....[11]....
        /*00c4*/ 	.word	0x00003020


	//   ....[12]....
        /*00c8*/ 	.word	0x000039f0


	//   ....[13]....
        /*00cc*/ 	.word	0x00003c20


	//----- nvinfo : EIATTR_VRC_CTA_INIT_COUNT
	.align		4
.L_43:
        /*00d0*/ 	.byte	0x02, 0x4a
        /*00d2*/ 	.byte	0x80
	.zero		1


	//----- nvinfo : EIATTR_SYSCALL_OFFSETS
	.align		4
        /*00d4*/ 	.byte	0x04, 0x46
        /*00d6*/ 	.short	(.L_45 - .L_44)


	//   ....[0]....
.L_44:
        /*00d8*/ 	.word	0x00005360


	//   ....[1]....
        /*00dc*/ 	.word	0x000054a0


	//   ....[2]....
        /*00e0*/ 	.word	0x00005c20


	//----- nvinfo : EIATTR_MBARRIER_INSTR_OFFSETS
	.align		4
.L_45:
        /*00e4*/ 	.byte	0x04, 0x39
        /*00e6*/ 	.short	(.L_47 - .L_46)


	//   ....[0]....
.L_46:
        /*00e8*/ 	.word	0x000005f0
        /*00ec*/ 	.word	0x000000ff
        /*00f0*/ 	.word	0x00000000
        /*00f4*/ 	.short	0x0100
        /*00f6*/ 	.byte	0x04
	.zero		1


	//   ....[1]....
        /*00f8*/ 	.word	0x00000600
        /*00fc*/ 	.word	0x000000ff
        /*0100*/ 	.word	0x00000020
        /*0104*/ 	.short	0x0100
        /*0106*/ 	.byte	0x04
	.zero		1


	//   ....[2]....
        /*0108*/ 	.word	0x00000610
        /*010c*/ 	.word	0x000000ff
        /*0110*/ 	.word	0x00000008
        /*0114*/ 	.short	0x0100
        /*0116*/ 	.byte	0x04
	.zero		1


	//   ....[3]....
        /*0118*/ 	.word	0x00000620
        /*011c*/ 	.word	0x000000ff
        /*0120*/ 	.word	0x00000028
        /*0124*/ 	.short	0x0100
        /*0126*/ 	.byte	0x04
	.zero		1


	//   ....[4]....
        /*0128*/ 	.word	0x00000630
        /*012c*/ 	.word	0x000000ff
        /*0130*/ 	.word	0x00000010
        /*0134*/ 	.short	0x0100
        /*0136*/ 	.byte	0x04
	.zero		1


	//   ....[5]....
        /*0138*/ 	.word	0x00000640
        /*013c*/ 	.word	0x000000ff
        /*0140*/ 	.word	0x00000030
        /*0144*/ 	.short	0x0100
        /*0146*/ 	.byte	0x04
	.zero		1


	//   ....[6]....
        /*0148*/ 	.word	0x00000650
        /*014c*/ 	.word	0x000000ff
        /*0150*/ 	.word	0x00000018
        /*0154*/ 	.short	0x0100
        /*0156*/ 	.byte	0x04
	.zero		1


	//   ....[7]....
        /*0158*/ 	.word	0x00000660
        /*015c*/ 	.word	0x000000ff
        /*0160*/ 	.word	0x00000038
        /*0164*/ 	.short	0x0100
        /*0166*/ 	.byte	0x04
	.zero		1


	//   ....[8]....
        /*0168*/ 	.word	0x00000790
        /*016c*/ 	.word	0x000000ff
        /*0170*/ 	.word	0x00000040
        /*0174*/ 	.short	0x0100
        /*0176*/ 	.byte	0x04
	.zero		1


	//   ....[9]....
        /*0178*/ 	.word	0x000007a0
        /*017c*/ 	.word	0x000000ff
        /*0180*/ 	.word	0x00000048
        /*0184*/ 	.short	0x0100
        /*0186*/ 	.byte	0x04
	.zero		1


	//   ....[10]....
        /*0188*/ 	.word	0x00000890
        /*018c*/ 	.word	0x000000ff
        /*0190*/ 	.word	0x00000050
        /*0194*/ 	.short	0x0100
        /*0196*/ 	.byte	0x06
	.zero		1


	//   ....[11]....
        /*0198*/ 	.word	0x000008a0
        /*019c*/ 	.word	0x000000ff
        /*01a0*/ 	.word	0x00000058
        /*01a4*/ 	.short	0x0100
        /*01a6*/ 	.byte	0x06
	.zero		1


	//   ....[12]....
        /*01a8*/ 	.word	0x000009e0
        /*01ac*/ 	.word	0x000000ff
        /*01b0*/ 	.word	0x00000060
        /*01b4*/ 	.short	0x0100
        /*01b6*/ 	.byte	0x06
	.zero		1


	//   ....[13]....
        /*01b8*/ 	.word	0x000009f0
        /*01bc*/ 	.word	0x000000ff
        /*01c0*/ 	.word	0x00000070
        /*01c4*/ 	.short	0x0100
        /*01c6*/ 	.byte	0x06
	.zero		1


	//   ....[14]....
        /*01c8*/ 	.word	0x00000a00
        /*01cc*/ 	.word	0x000000ff
        /*01d0*/ 	.word	0x00000068
        /*01d4*/ 	.short	0x0100
        /*01d6*/ 	.byte	0x06
	.zero		1


	//   ....[15]....
        /*01d8*/ 	.word	0x00000a10
        /*01dc*/ 	.word	0x000000ff
        /*01e0*/ 	.word	0x00000078
        /*01e4*/ 	.short	0x0100
        /*01e6*/ 	.byte	0x06
	.zero		1


	//   ....[16]....
        /*01e8*/ 	.word	0x00000b40
        /*01ec*/ 	.word	0x000000ff
        /*01f0*/ 	.word	0x00000080
        /*01f4*/ 	.short	0x0100
        /*01f6*/ 	.byte	0x04
	.zero		1


	//   ....[17]....
        /*01f8*/ 	.word	0x00000b50
        /*01fc*/ 	.word	0x000000ff
        /*0200*/ 	.word	0x000000a0
        /*0204*/ 	.short	0x0100
        /*0206*/ 	.byte	0x04
	.zero		1


	//   ....[18]....
        /*0208*/ 	.word	0x00000b60
        /*020c*/ 	.word	0x000000ff
        /*0210*/ 	.word	0x00000088
        /*0214*/ 	.short	0x0100
        /*0216*/ 	.byte	0x04
	.zero		1


	//   ....[19]....
        /*0218*/ 	.word	0x00000b70
        /*021c*/ 	.word	0x000000ff
        /*0220*/ 	.word	0x000000a8
        /*0224*/ 	.short	0x0100
        /*0226*/ 	.byte	0x04
	.zero		1


	//   ....[20]....
        /*0228*/ 	.word	0x00000b80
        /*022c*/ 	.word	0x000000ff
        /*0230*/ 	.word	0x00000090
        /*0234*/ 	.short	0x0100
        /*0236*/ 	.byte	0x04
	.zero		1


	//   ....[21]....
        /*0238*/ 	.word	0x00000b90
        /*023c*/ 	.word	0x000000ff
        /*0240*/ 	.word	0x000000b0
        /*0244*/ 	.short	0x0100
        /*0246*/ 	.byte	0x04
	.zero		1


	//   ....[22]....
        /*0248*/ 	.word	0x00000ba0
        /*024c*/ 	.word	0x000000ff
        /*0250*/ 	.word	0x00000098
        /*0254*/ 	.short	0x0100
        /*0256*/ 	.byte	0x04
	.zero		1


	//   ....[23]....
        /*0258*/ 	.word	0x00000bb0
        /*025c*/ 	.word	0x000000ff
        /*0260*/ 	.word	0x000000b8
        /*0264*/ 	.short	0x0100
        /*0266*/ 	.byte	0x04
	.zero		1


	//   ....[24]....
        /*0268*/ 	.word	0x00000ca0
        /*026c*/ 	.word	0x000000ff
        /*0270*/ 	.word	0x000000c0
        /*0274*/ 	.short	0x0100
        /*0276*/ 	.byte	0x04
	.zero		1


	//   ....[25]....
        /*0278*/ 	.word	0x00000cb0
        /*027c*/ 	.word	0x000000ff
        /*0280*/ 	.word	0x000000d0
        /*0284*/ 	.short	0x0100
        /*0286*/ 	.byte	0x04
	.zero		1


	//   ....[26]....
        /*0288*/ 	.word	0x00000cc0
        /*028c*/ 	.word	0x000000ff
        /*0290*/ 	.word	0x000000c8
        /*0294*/ 	.short	0x0100
        /*0296*/ 	.byte	0x04
	.zero		1


	//   ....[27]....
        /*0298*/ 	.word	0x00000cd0
        /*029c*/ 	.word	0x000000ff
        /*02a0*/ 	.word	0x000000d8
        /*02a4*/ 	.short	0x0100
        /*02a6*/ 	.byte	0x04
	.zero		1


	//   ....[28]....
        /*02a8*/ 	.word	0x000017c0
        /*02ac*/ 	.word	0x00000000
        /*02b0*/ 	.word	0x000000d0
        /*02b4*/ 	.short	0x010a
        /*02b6*/ 	.byte	0xff
	.zero		1


	//   ....[29]....
        /*02b8*/ 	.word	0x000017f0
        /*02bc*/ 	.word	0x00000000
        /*02c0*/ 	.word	0x000000c0
        /*02c4*/ 	.short	0x0101
        /*02c6*/ 	.byte	0xff
	.zero		1


	//   ....[30]....
        /*02c8*/ 	.word	0x000018c0
        /*02cc*/ 	.word	0x000000ff
        /*02d0*/ 	.word	0x00000020
        /*02d4*/ 	.short	0x010a
        /*02d6*/ 	.byte	0x04
	.zero		1


	//   ....[31]....
        /*02d8*/ 	.word	0x00001940
        /*02dc*/ 	.word	0x000000ff
        /*02e0*/ 	.word	0x00000020
        /*02e4*/ 	.short	0x010a
        /*02e6*/ 	.byte	0x21
	.zero		1


	//   ....[32]....
        /*02e8*/ 	.word	0x00001ad0
        /*02ec*/ 	.word	0x000000ff
        /*02f0*/ 	.word	0x00000020
        /*02f4*/ 	.short	0x010a
        /*02f6*/ 	.byte	0x08
	.zero		1


	//   ....[33]....
        /*02f8*/ 	.word	0x00001bf0
        /*02fc*/ 	.word	0x000000ff
        /*0300*/ 	.word	0x00000058
        /*0304*/ 	.short	0x0101
        /*0306*/ 	.byte	0x06
	.zero		1


	//   ....[34]....
        /*0308*/ 	.word	0x00001c10
        /*030c*/ 	.word	0x000000ff
        /*0310*/ 	.word	0x00000020
        /*0314*/ 	.short	0x010a
        /*0316*/ 	.byte	0x04
	.zero		1


	//   ....[35]....
        /*0318*/ 	.word	0x00001c90
        /*031c*/ 	.word	0x000000ff
        /*0320*/ 	.word	0x00000020
        /*0324*/ 	.short	0x010a
        /*0326*/ 	.byte	0x11
	.zero		1


	//   ....[36]....
        /*0328*/ 	.word	0x00001ea0
        /*032c*/ 	.word	0x000000ff
        /*0330*/ 	.word	0x00000020
        /*0334*/ 	.short	0x010a
        /*0336*/ 	.byte	0x07
	.zero		1


	//   ....[37]....
        /*0338*/ 	.word	0x00001f70
        /*033c*/ 	.word	0x00000003
        /*0340*/ 	.word	0x00000060
        /*0344*/ 	.short	0x010a
        /*0346*/ 	.byte	0xff
	.zero		1


	//   ....[38]....
        /*0348*/ 	.word	0x000020c0
        /*034c*/ 	.word	0x00000000
        /*0350*/ 	.word	0x00000000
        /*0354*/ 	.short	0x0101
        /*0356*/ 	.byte	0xff
	.zero		1


	//   ....[39]....
        /*0358*/ 	.word	0x00002660
        /*035c*/ 	.word	0x000000ff
        /*0360*/ 	.word	0x00000000
        /*0364*/ 	.short	0x010a
        /*0366*/ 	.byte	0x04
	.zero		1


	//   ....[40]....
        /*0368*/ 	.word	0x000026f0
        /*036c*/ 	.word	0x000000ff
        /*0370*/ 	.word	0x00000000
        /*0374*/ 	.short	0x010a
        /*0376*/ 	.byte	0x05
	.zero		1


	//   ....[41]....
        /*0378*/ 	.word	0x00002780
        /*037c*/ 	.word	0x000000ff
        /*0380*/ 	.word	0x00000000
        /*0384*/ 	.short	0x010a
        /*0386*/ 	.byte	0x05
	.zero		1


	//   ....[42]....
        /*0388*/ 	.word	0x00002820
        /*038c*/ 	.word	0x00000000
        /*0390*/ 	.word	0x00000000
        /*0394*/ 	.short	0x010a
        /*0396*/ 	.byte	0xff
	.zero		1


	//   ....[43]....
        /*0398*/ 	.word	0x00002940
        /*039c*/ 	.word	0x00000002
        /*03a0*/ 	.word	0x000000c0
        /*03a4*/ 	.short	0x010a
        /*03a6*/ 	.byte	0xff
	.zero		1


	//   ....[44]....
        /*03a8*/ 	.word	0x000029b0
        /*03ac*/ 	.word	0x00000002
        /*03b0*/ 	.word	0x00000000
        /*03b4*/ 	.short	0x0101
        /*03b6*/ 	.byte	0xff
	.zero		1


	//   ....[45]....
        /*03b8*/ 	.word	0x000029d0
        /*03bc*/ 	.word	0x000000ff
        /*03c0*/ 	.word	0x00000070
        /*03c4*/ 	.short	0x010a
        /*03c6*/ 	.byte	0x04
	.zero		1


	//   ....[46]....
        /*03c8*/ 	.word	0x00002af0
        /*03cc*/ 	.word	0x00000002
        /*03d0*/ 	.word	0x00000060
        /*03d4*/ 	.short	0x010a
        /*03d6*/ 	.byte	0xff
	.zero		1


	//   ....[47]....
        /*03d8*/ 	.word	0x00002bf0
        /*03dc*/ 	.word	0x00000002
        /*03e0*/ 	.word	0x00000000
        /*03e4*/ 	.short	0x0101
        /*03e6*/ 	.byte	0xff
	.zero		1


	//   ....[48]....
        /*03e8*/ 	.word	0x00002c80
        /*03ec*/ 	.word	0x000000ff
        /*03f0*/ 	.word	0x00000070
        /*03f4*/ 	.short	0x0106
        /*03f6*/ 	.byte	0x04
	.zero		1


	//   ....[49]....
        /*03f8*/ 	.word	0x00002ca0
        /*03fc*/ 	.word	0x000000ff
        /*0400*/ 	.word	0x00000070
        /*0404*/ 	.short	0x010a
        /*0406*/ 	.byte	0x04
	.zero		1


	//   ....[50]....
        /*0408*/ 	.word	0x00002d30
        /*040c*/ 	.word	0x000000ff
        /*0410*/ 	.word	0x00000070
        /*0414*/ 	.short	0x0106
        /*0416*/ 	.byte	0x07
	.zero		1


	//   ....[51]....
        /*0418*/ 	.word	0x00002d70
        /*041c*/ 	.word	0x00000000
        /*0420*/ 	.word	0x00000070
        /*0424*/ 	.short	0x010a
        /*0426*/ 	.byte	0xff
	.zero		1


	//   ....[52]....
        /*0428*/ 	.word	0x00003280
        /*042c*/ 	.word	0x00000000
        /*0430*/ 	.word	0x00000060
        /*0434*/ 	.short	0x010a
        /*0436*/ 	.byte	0xff
	.zero		1


	//   ....[53]....
        /*0438*/ 	.word	0x00003380
        /*043c*/ 	.word	0x00000003
        /*0440*/ 	.word	0x00000000
        /*0444*/ 	.short	0x0101
        /*0446*/ 	.byte	0xff
	.zero		1


	//   ....[54]....
        /*0448*/ 	.word	0x00003390
        /*044c*/ 	.word	0x000000ff
        /*0450*/ 	.word	0x00000000
        /*0454*/ 	.short	0x010a
        /*0456*/ 	.byte	0x04
	.zero		1


	//   ....[55]....
        /*0458*/ 	.word	0x00003410
        /*045c*/ 	.word	0x000000ff
        /*0460*/ 	.word	0x000000a0
        /*0464*/ 	.short	0x010a
        /*0466*/ 	.byte	0x17
	.zero		1


	//   ....[56]....
        /*0468*/ 	.word	0x000034f0
        /*046c*/ 	.word	0x000000ff
        /*0470*/ 	.word	0x00000000
        /*0474*/ 	.short	0x010a
        /*0476*/ 	.byte	0x05
	.zero		1


	//   ....[57]....
        /*0478*/ 	.word	0x00003630
        /*047c*/ 	.word	0x000000ff
        /*0480*/ 	.word	0x00000000
        /*0484*/ 	.short	0x010a
        /*0486*/ 	.byte	0x04
	.zero		1


	//   ....[58]....
        /*0488*/ 	.word	0x00003820
        /*048c*/ 	.word	0x000000ff
        /*0490*/ 	.word	0x00000000
        /*0494*/ 	.short	0x010a
        /*0496*/ 	.byte	0x04
	.zero		1


	//   ....[59]....
        /*0498*/ 	.word	0x000038b0
        /*049c*/ 	.word	0x000000ff
        /*04a0*/ 	.word	0x00000000
        /*04a4*/ 	.short	0x010a
        /*04a6*/ 	.byte	0x05
	.zero		1


	//   ....[60]....
        /*04a8*/ 	.word	0x00003940
        /*04ac*/ 	.word	0x000000ff
        /*04b0*/ 	.word	0x00000000
        /*04b4*/ 	.short	0x010a
        /*04b6*/ 	.byte	0x05
	.zero		1


	//   ....[61]....
        /*04b8*/ 	.word	0x000039d0
        /*04bc*/ 	.word	0x000000ff
        /*04c0*/ 	.word	0x00000000
        /*04c4*/ 	.short	0x010a
        /*04c6*/ 	.byte	0x04
	.zero		1


	//   ....[62]....
        /*04c8*/ 	.word	0x00003ec0
        /*04cc*/ 	.word	0x00000003
        /*04d0*/ 	.word	0x00000060
        /*04d4*/ 	.short	0x010a
        /*04d6*/ 	.byte	0xff
	.zero		1


	//   ....[63]....
        /*04d8*/ 	.word	0x00004030
        /*04dc*/ 	.word	0x00000000
        /*04e0*/ 	.word	0x00000000
        /*04e4*/ 	.short	0x0101
        /*04e6*/ 	.byte	0xff
	.zero		1


	//   ....[64]....
        /*04e8*/ 	.word	0x000044f0
        /*04ec*/ 	.word	0x000000ff
        /*04f0*/ 	.word	0x00000058
        /*04f4*/ 	.short	0x010a
        /*04f6*/ 	.byte	0x11
	.zero		1


	//   ....[65]....
        /*04f8*/ 	.word	0x00004680
        /*04fc*/ 	.word	0x000000ff
        /*0500*/ 	.word	0x00000048
        /*0504*/ 	.short	0x010a
        /*0506*/ 	.byte	0x11
	.zero		1


	//   ....[66]....
        /*0508*/ 	.word	0x00004890
        /*050c*/ 	.word	0x000000ff
        /*0510*/ 	.word	0x00000040
        /*0514*/ 	.short	0x010b
        /*0516*/ 	.byte	0x11
	.zero		1


	//   ....[67]....
        /*0518*/ 	.word	0x000048a0
        /*051c*/ 	.word	0x000000ff
        /*0520*/ 	.word	0x00000000
        /*0524*/ 	.short	0x0101
        /*0526*/ 	.byte	0x30
	.zero		1


	//   ....[68]....
        /*0528*/ 	.word	0x000048e0
        /*052c*/ 	.word	0x00000000
        /*0530*/ 	.word	0x00000048
        /*0534*/ 	.short	0x010a
        /*0536*/ 	.byte	0xff
	.zero		1


	//   ....[69]....
        /*0538*/ 	.word	0x00004c20
        /*053c*/ 	.word	0x00000003
        /*0540*/ 	.word	0x00000060
        /*0544*/ 	.short	0x010a
        /*0546*/ 	.byte	0xff
	.zero		1


	//   ....[70]....
        /*0548*/ 	.word	0x00004da0
        /*054c*/ 	.word	0x00000000
        /*0550*/ 	.word	0x00000000
        /*0554*/ 	.short	0x0101
        /*0556*/ 	.byte	0xff
	.zero		1


	//   ....[71]....
        /*0558*/ 	.word	0x00005800
        /*055c*/ 	.word	0x000000ff
        /*0560*/ 	.word	0x00000040
        /*0564*/ 	.short	0x010a
        /*0566*/ 	.byte	0x2c
	.zero		1


	//   ....[72]....
        /*0568*/ 	.word	0x00005810
        /*056c*/ 	.word	0x00000016
        /*0570*/ 	.word	0x00000080
        /*0574*/ 	.short	0x010a
        /*0576*/ 	.byte	0xff
	.zero		1


	//   ....[73]....
        /*0578*/ 	.word	0x000059c0
        /*057c*/ 	.word	0x000000ff
        /*0580*/ 	.word	0x00000040
        /*0584*/ 	.short	0x010a
        /*0586*/ 	.byte	0x2c
	.zero		1


	//   ....[74]....
        /*0588*/ 	.word	0x00005aa0
        /*058c*/ 	.word	0x000000ff
        /*0590*/ 	.word	0x00000000
        /*0594*/ 	.short	0x0101
        /*0596*/ 	.byte	0x04
	.zero		1


	//   ....[75]....
        /*0598*/ 	.word	0x00005b00
        /*059c*/ 	.word	0x00000016
        /*05a0*/ 	.word	0x00000080
        /*05a4*/ 	.short	0x010a
        /*05a6*/ 	.byte	0xff
	.zero		1


	//   ....[76]....
        /*05a8*/ 	.word	0x00005e70
        /*05ac*/ 	.word	0x000000ff
        /*05b0*/ 	.word	0x00000000
        /*05b4*/ 	.short	0x0101
        /*05b6*/ 	.byte	0x04
	.zero		1


	//   ....[77]....
        /*05b8*/ 	.word	0x00006750
        /*05bc*/ 	.word	0x00000000
        /*05c0*/ 	.word	0x000000d0
        /*05c4*/ 	.short	0x010a
        /*05c6*/ 	.byte	0xff
	.zero		1


	//   ....[78]....
        /*05c8*/ 	.word	0x000067b0
        /*05cc*/ 	.word	0x00000000
        /*05d0*/ 	.word	0x00000020
        /*05d4*/ 	.short	0x010a
        /*05d6*/ 	.byte	0xff
	.zero		1


	//   ....[79]....
        /*05d8*/ 	.word	0x00006810
        /*05dc*/ 	.word	0x00000000
        /*05e0*/ 	.word	0x00000020
        /*05e4*/ 	.short	0x010a
        /*05e6*/ 	.byte	0xff
	.zero		1


	//   ....[80]....
        /*05e8*/ 	.word	0x00006860
        /*05ec*/ 	.word	0x00000003
        /*05f0*/ 	.word	0x00000060
        /*05f4*/ 	.short	0x010a
        /*05f6*/ 	.byte	0xff
	.zero		1


	//   ....[81]....
        /*05f8*/ 	.word	0x000068c0
        /*05fc*/ 	.word	0x00000000
        /*0600*/ 	.word	0x00000000
        /*0604*/ 	.short	0x010a
        /*0606*/ 	.byte	0xff
	.zero		1


	//   ....[82]....
        /*0608*/ 	.word	0x00006920
        /*060c*/ 	.word	0x00000000
        /*0610*/ 	.word	0x00000000
        /*0614*/ 	.short	0x010a
        /*0616*/ 	.byte	0xff
	.zero		1


	//   ....[83]....
        /*0618*/ 	.word	0x00006980
        /*061c*/ 	.word	0x00000000
        /*0620*/ 	.word	0x00000000
        /*0624*/ 	.short	0x010a
        /*0626*/ 	.byte	0xff
	.zero		1


	//   ....[84]....
        /*0628*/ 	.word	0x000069d0
        /*062c*/ 	.word	0x00000002
        /*0630*/ 	.word	0x000000c0
        /*0634*/ 	.short	0x010a
        /*0636*/ 	.byte	0xff
	.zero		1


	//   ....[85]....
        /*0638*/ 	.word	0x00006a30
        /*063c*/ 	.word	0x00000002
        /*0640*/ 	.word	0x00000070
        /*0644*/ 	.short	0x010a
        /*0646*/ 	.byte	0xff
	.zero		1


	//   ....[86]....
        /*0648*/ 	.word	0x00006a80
        /*064c*/ 	.word	0x00000002
        /*0650*/ 	.word	0x00000060
        /*0654*/ 	.short	0x010a
        /*0656*/ 	.byte	0xff
	.zero		1


	//   ....[87]....
        /*0658*/ 	.word	0x00006ae0
        /*065c*/ 	.word	0x00000000
        /*0660*/ 	.word	0x00000070
        /*0664*/ 	.short	0x010a
        /*0666*/ 	.byte	0xff
	.zero		1


	//   ....[88]....
        /*0668*/ 	.word	0x00006b30
        /*066c*/ 	.word	0x00000000
        /*0670*/ 	.word	0x00000060
        /*0674*/ 	.short	0x010a
        /*0676*/ 	.byte	0xff
	.zero		1


	//   ....[89]....
        /*0678*/ 	.word	0x00006b90
        /*067c*/ 	.word	0x00000002
        /*0680*/ 	.word	0x000000a0
        /*0684*/ 	.short	0x010a
        /*0686*/ 	.byte	0xff
	.zero		1


	//   ....[90]....
        /*0688*/ 	.word	0x00006bf0
        /*068c*/ 	.word	0x00000000
        /*0690*/ 	.word	0x00000000
        /*0694*/ 	.short	0x010a
        /*0696*/ 	.byte	0xff
	.zero		1


	//   ....[91]....
        /*0698*/ 	.word	0x00006c50
        /*069c*/ 	.word	0x00000000
        /*06a0*/ 	.word	0x00000000
        /*06a4*/ 	.short	0x010a
        /*06a6*/ 	.byte	0xff
	.zero		1


	//   ....[92]....
        /*06a8*/ 	.word	0x00006cb0
        /*06ac*/ 	.word	0x00000000
        /*06b0*/ 	.word	0x00000000
        /*06b4*/ 	.short	0x010a
        /*06b6*/ 	.byte	0xff
	.zero		1


	//   ....[93]....
        /*06b8*/ 	.word	0x00006d10
        /*06bc*/ 	.word	0x00000000
        /*06c0*/ 	.word	0x00000000
        /*06c4*/ 	.short	0x010a
        /*06c6*/ 	.byte	0xff
	.zero		1


	//   ....[94]....
        /*06c8*/ 	.word	0x00006d70
        /*06cc*/ 	.word	0x00000000
        /*06d0*/ 	.word	0x00000000
        /*06d4*/ 	.short	0x010a
        /*06d6*/ 	.byte	0xff
	.zero		1


	//   ....[95]....
        /*06d8*/ 	.word	0x00006dc0
        /*06dc*/ 	.word	0x00000003
        /*06e0*/ 	.word	0x00000060
        /*06e4*/ 	.short	0x010a
        /*06e6*/ 	.byte	0xff
	.zero		1


	//   ....[96]....
        /*06e8*/ 	.word	0x00006e20
        /*06ec*/ 	.word	0x00000000
        /*06f0*/ 	.word	0x00000058
        /*06f4*/ 	.short	0x010a
        /*06f6*/ 	.byte	0xff
	.zero		1


	//   ....[97]....
        /*06f8*/ 	.word	0x00006e80
        /*06fc*/ 	.word	0x00000000
        /*0700*/ 	.word	0x00000048
        /*0704*/ 	.short	0x010a
        /*0706*/ 	.byte	0xff
	.zero		1


	//   ....[98]....
        /*0708*/ 	.word	0x00006ed0
        /*070c*/ 	.word	0x00000003
        /*0710*/ 	.word	0x00000060
        /*0714*/ 	.short	0x010a
        /*0716*/ 	.byte	0xff
	.zero		1


	//   ....[99]....
        /*0718*/ 	.word	0x00006f30
        /*071c*/ 	.word	0x00000000
        /*0720*/ 	.word	0x00000040
        /*0724*/ 	.short	0x010a
        /*0726*/ 	.byte	0xff
	.zero		1


	//   ....[100]....
        /*0728*/ 	.word	0x00006f80
        /*072c*/ 	.word	0x00000016
        /*0730*/ 	.word	0x00000080
        /*0734*/ 	.short	0x010a
        /*0736*/ 	.byte	0xff
	.zero		1


	//----- nvinfo : EIATTR_NUM_MBARRIERS
	.align		4
.L_47:
        /*0738*/ 	.byte	0x03, 0x38
        /*073a*/ 	.short	0x001c


	//----- nvinfo : EIATTR_EXIT_INSTR_OFFSETS
	.align		4
        /*073c*/ 	.byte	0x04, 0x1c
        /*073e*/ 	.short	(.L_49 - .L_48)


	//   ....[0]....
.L_48:
        /*0740*/ 	.word	0x00002850


	//   ....[1]....
        /*0744*/ 	.word	0x00002d40


	//   ....[2]....
        /*0748*/ 	.word	0x00002da0


	//   ....[3]....
        /*074c*/ 	.word	0x00003c30


	//   ....[4]....
        /*0750*/ 	.word	0x00004910


	//   ....[5]....
        /*0754*/ 	.word	0x00004950


	//   ....[6]....
        /*0758*/ 	.word	0x00006740


	//----- nvinfo : EIATTR_MAX_THREADS
	.align		4
.L_49:
        /*075c*/ 	.byte	0x04, 0x05
        /*075e*/ 	.short	(.L_51 - .L_50)
.L_50:
        /*0760*/ 	.word	0x00000100
        /*0764*/ 	.word	0x00000001
        /*0768*/ 	.word	0x00000001


	//----- nvinfo : EIATTR_CRS_STACK_SIZE
	.align		4
.L_51:
        /*076c*/ 	.byte	0x04, 0x1e
        /*076e*/ 	.short	(.L_53 - .L_52)
.L_52:
        /*0770*/ 	.word	0x00000000


	//----- nvinfo : EIATTR_CBANK_PARAM_SIZE
	.align		4
.L_53:
        /*0774*/ 	.byte	0x03, 0x19
        /*0776*/ 	.short	0x0800


	//----- nvinfo : EIATTR_PARAM_CBANK
	.align		4
        /*0778*/ 	.byte	0x04, 0x0a
        /*077a*/ 	.short	(.L_55 - .L_54)
	.align		4
.L_54:
        /*077c*/ 	.word	index@(.nv.constant0._ZN7cutlass13device_kernelINS_4gemm6kernel13GemmUniversalIN4cute5tupleIJiiiiEEENS1_10collective13CollectiveMmaINS1_35MainloopSm100TmaUmmaWarpSpecializedILi4ELi2ELi4ENS5_IJNS4_1CILi2EEENSA_ILi1EEESC_EEEEENS5_IJNSA_ILi64EEESF_SF_EEENS_12float_e4m3_tENS5_IJlSC_lEEESH_SI_NS4_8TiledMMAINS4_8MMA_AtomIJNS4_10MMA_TraitsINS4_19SM100_MMA_F8F6F4_SSEJSH_SH_fSF_SF_NS4_17integral_constantINS4_4UMMA5MajorELSP_0EEESQ_NSN_INSO_7ScaleInELSR_0EEESS_EEEEEENS4_6LayoutINS5_IJSC_SC_SC_EEENS5_IJNSA_ILi0EEESX_SX_EEEEENS5_IJNS4_10UnderscoreES10_S10_EEEEENS4_13SM90_TMA_LOADENS4_14ComposedLayoutINS4_7SwizzleILi2ELi4ELi3EEENS4_18smem_ptr_flag_bitsILi8EEENSV_INS5_IJNSA_ILi8EEESF_EEENS5_IJSF_SC_EEEEEEEvNS4_8identityENS4_23SM90_TMA_LOAD_MULTICASTES1D_vS1E_EENS_8epilogue10collective18CollectiveEpilogueINS1H_23Sm100TmaWarpSpecializedILi1ELi1ELi32ELb0ELb0EEEJSG_NS5_IJNSV_ISF_SC_EES1M_EEESH_SI_SH_SI_NS1H_6fusion15FusionCallbacksIS1L_NS1O_17LinearCombinationISH_fSH_fLNS_15FloatRoundStyleE2EEESG_S1N_JEEENS4_5SM1004TMEM4LOAD26SM100_TMEM_LOAD_16dp32b32xES13_S1D_NS4_39AutoVectorizingCopyWithAssumedAlignmentILi128EEENS4_14SM90_TMA_STOREES1D_S1Z_S1Z_EEEvvEEEEvNT_6ParamsE)
        /*0780*/ 	.short	0x0380
        /*0782*/ 	.short	0x0800


	//----- nvinfo : EIATTR_SW_WAR
	.align		4
.L_55:
        /*0784*/ 	.byte	0x04, 0x36
        /*0786*/ 	.short	(.L_57 - .L_56)
.L_56:
        /*0788*/ 	.word	0x00000008
.L_57:


//--------------------- .nv.callgraph             --------------------------
	.section	.nv.callgraph,"",@"SHT_CUDA_CALLGRAPH"
	.align	4
	.sectionentsize	8
	.align		4
        /*0000*/ 	.word	0x00000000
	.align		4
        /*0004*/ 	.word	0xffffffff
	.align		4
        /*0008*/ 	.word	index@(_ZN7cutlass13device_kernelINS_4gemm6kernel13GemmUniversalIN4cute5tupleIJiiiiEEENS1_10collective13CollectiveMmaINS1_35MainloopSm100TmaUmmaWarpSpecializedILi4ELi2ELi4ENS5_IJNS4_1CILi2EEENSA_ILi1EEESC_EEEEENS5_IJNSA_ILi64EEESF_SF_EEENS_12float_e4m3_tENS5_IJlSC_lEEESH_SI_NS4_8TiledMMAINS4_8MMA_AtomIJNS4_10MMA_TraitsINS4_19SM100_MMA_F8F6F4_SSEJSH_SH_fSF_SF_NS4_17integral_constantINS4_4UMMA5MajorELSP_0EEESQ_NSN_INSO_7ScaleInELSR_0EEESS_EEEEEENS4_6LayoutINS5_IJSC_SC_SC_EEENS5_IJNSA_ILi0EEESX_SX_EEEEENS5_IJNS4_10UnderscoreES10_S10_EEEEENS4_13SM90_TMA_LOADENS4_14ComposedLayoutINS4_7SwizzleILi2ELi4ELi3EEENS4_18smem_ptr_flag_bitsILi8EEENSV_INS5_IJNSA_ILi8EEESF_EEENS5_IJSF_SC_EEEEEEEvNS4_8identityENS4_23SM90_TMA_LOAD_MULTICASTES1D_vS1E_EENS_8epilogue10collective18CollectiveEpilogueINS1H_23Sm100TmaWarpSpecializedILi1ELi1ELi32ELb0ELb0EEEJSG_NS5_IJNSV_ISF_SC_EES1M_EEESH_SI_SH_SI_NS1H_6fusion15FusionCallbacksIS1L_NS1O_17LinearCombinationISH_fSH_fLNS_15FloatRoundStyleE2EEESG_S1N_JEEENS4_5SM1004TMEM4LOAD26SM100_TMEM_LOAD_16dp32b32xES13_S1D_NS4_39AutoVectorizingCopyWithAssumedAlignmentILi128EEENS4_14SM90_TMA_STOREES1D_S1Z_S1Z_EEEvvEEEEvNT_6ParamsE)
	.align		4
        /*000c*/ 	.word	index@(__assertfail)
	.align		4
        /*0010*/ 	.word	0x00000000
	.align		4
        /*0014*/ 	.word	0xfffffffe
	.align		4
        /*0018*/ 	.word	0x00000000
	.align		4
        /*001c*/ 	.word	0xfffffffd
	.align		4
        /*0020*/ 	.word	0x00000000
	.align		4
        /*0024*/ 	.word	0xfffffffc


//--------------------- .nv.constant4             --------------------------
	.section	.nv.constant4,"a",@progbits
	.align	8
	.align		8
.nv.constant4:
        /*0000*/ 	.dword	__assertfail
	.align		8
        /*0008*/ 	.dword	__unnamed_1
	.align		8
        /*0010*/ 	.dword	__unnamed_2
	.align		8
        /*0018*/ 	.dword	_ZN39_INTERNAL_41cde0e0_4_k_cu_8b70486f_84634cuda3std3__45__cpo5beginE
	.align		8
        /*0020*/ 	.dword	_ZN39_INTERNAL_41cde0e0_4_k_cu_8b70486f_84634cuda3std3__45__cpo3endE
	.align		8
        /*0028*/ 	.dword	_ZN39_INTERNAL_41cde0e0_4_k_cu_8b70486f_84634cuda3std3__45__cpo6cbeginE
	.align		8
        /*0030*/ 	.dword	_ZN39_INTERNAL_41cde0e0_4_k_cu_8b70486f_84634cuda3std3__45__cpo4cendE
	.align		8
        /*0038*/ 	.dword	_ZN39_INTERNAL_41cde0e0_4_k_cu_8b70486f_84634cuda3std3__441_GLOBAL__N__41cde0e0_4_k_cu_8b70486f_84636ignoreE
	.align		8
        /*0040*/ 	.dword	_ZN39_INTERNAL_41cde0e0_4_k_cu_8b70486f_84634cuda3std3__419piecewise_constructE
	.align		8
        /*0048*/ 	.dword	_ZN39_INTERNAL_41cde0e0_4_k_cu_8b70486f_84634cuda3std3__48in_placeE
	.align		8
        /*0050*/ 	.dword	_ZN39_INTERNAL_41cde0e0_4_k_cu_8b70486f_84634cuda3std6ranges3__45__cpo4swapE
	.align		8
        /*0058*/ 	.dword	_ZN39_INTERNAL_41cde0e0_4_k_cu_8b70486f_84634cuda3std6ranges3__45__cpo9iter_moveE
	.align		8
        /*0060*/ 	.dword	_ZN39_INTERNAL_41cde0e0_4_k_cu_8b70486f_84634cute7productE
	.align		8
        /*0068*/ 	.dword	_ZN39_INTERNAL_41cde0e0_4_k_cu_8b70486f_84634cute1_E
	.align		8
        /*0070*/ 	.dword	$str$25
	.align		8
        /*0078*/ 	.dword	$str$26
	.align		8
        /*0080*/ 	.dword	$str$27
	.align		8
        /*0088*/ 	.dword	$str$28


//--------------------- .text._ZN7cutlass13device_kernelINS_4gemm6kernel13GemmUniversalIN4cute5tupleIJiiiiEEENS1_10collective13CollectiveMmaINS1_35MainloopSm100TmaUmmaWarpSpecializedILi4ELi2ELi4ENS5_IJNS4_1CILi2EEENSA_ILi1EEESC_EEEEENS5_IJNSA_ILi64EEESF_SF_EEENS_12float_e4m3_tENS5_IJlSC_lEEESH_SI_NS4_8TiledMMAINS4_8MMA_AtomIJNS4_10MMA_TraitsINS4_19SM100_MMA_F8F6F4_SSEJSH_SH_fSF_SF_NS4_17integral_constantINS4_4UMMA5MajorELSP_0EEESQ_NSN_INSO_7ScaleInELSR_0EEESS_EEEEEENS4_6LayoutINS5_IJSC_SC_SC_EEENS5_IJNSA_ILi0EEESX_SX_EEEEENS5_IJNS4_10UnderscoreES10_S10_EEEEENS4_13SM90_TMA_LOADENS4_14ComposedLayoutINS4_7SwizzleILi2ELi4ELi3EEENS4_18smem_ptr_flag_bitsILi8EEENSV_INS5_IJNSA_ILi8EEESF_EEENS5_IJSF_SC_EEEEEEEvNS4_8identityENS4_23SM90_TMA_LOAD_MULTICASTES1D_vS1E_EENS_8epilogue10collective18CollectiveEpilogueINS1H_23Sm100TmaWarpSpecializedILi1ELi1ELi32ELb0ELb0EEEJSG_NS5_IJNSV_ISF_SC_EES1M_EEESH_SI_SH_SI_NS1H_6fusion15FusionCallbacksIS1L_NS1O_17LinearCombinationISH_fSH_fLNS_15FloatRoundStyleE2EEESG_S1N_JEEENS4_5SM1004TMEM4LOAD26SM100_TMEM_LOAD_16dp32b32xES13_S1D_NS4_39AutoVectorizingCopyWithAssumedAlignmentILi128EEENS4_14SM90_TMA_STOREES1D_S1Z_S1Z_EEEvvEEEEvNT_6ParamsE --------------------------
	.section	.text._ZN7cutlass13device_kernelINS_4gemm6kernel13GemmUniversalIN4cute5tupleIJiiiiEEENS1_10collective13CollectiveMmaINS1_35MainloopSm100TmaUmmaWarpSpecializedILi4ELi2ELi4ENS5_IJNS4_1CILi2EEENSA_ILi1EEESC_EEEEENS5_IJNSA_ILi64EEESF_SF_EEENS_12float_e4m3_tENS5_IJlSC_lEEESH_SI_NS4_8TiledMMAINS4_8MMA_AtomIJNS4_10MMA_TraitsINS4_19SM100_MMA_F8F6F4_SSEJSH_SH_fSF_SF_NS4_17integral_constantINS4_4UMMA5MajorELSP_0EEESQ_NSN_INSO_7ScaleInELSR_0EEESS_EEEEEENS4_6LayoutINS5_IJSC_SC_SC_EEENS5_IJNSA_ILi0EEESX_SX_EEEEENS5_IJNS4_10UnderscoreES10_S10_EEEEENS4_13SM90_TMA_LOADENS4_14ComposedLayoutINS4_7SwizzleILi2ELi4ELi3EEENS4_18smem_ptr_flag_bitsILi8EEENSV_INS5_IJNSA_ILi8EEESF_EEENS5_IJSF_SC_EEEEEEEvNS4_8identityENS4_23SM90_TMA_LOAD_MULTICASTES1D_vS1E_EENS_8epilogue10collective18CollectiveEpilogueINS1H_23Sm100TmaWarpSpecializedILi1ELi1ELi32ELb0ELb0EEEJSG_NS5_IJNSV_ISF_SC_EES1M_EEESH_SI_SH_SI_NS1H_6fusion15FusionCallbacksIS1L_NS1O_17LinearCombinationISH_fSH_fLNS_15FloatRoundStyleE2EEESG_S1N_JEEENS4_5SM1004TMEM4LOAD26SM100_TMEM_LOAD_16dp32b32xES13_S1D_NS4_39AutoVectorizingCopyWithAssumedAlignmentILi128EEENS4_14SM90_TMA_STOREES1D_S1Z_S1Z_EEEvvEEEEvNT_6ParamsE,"ax",@progbits
	.align	128
.text._ZN7cutlass13device_kernelINS_4gemm6kernel13GemmUniversalIN4cute5tupleIJiiiiEEENS1_10collective13CollectiveMmaINS1_35MainloopSm100TmaUmmaWarpSpecializedILi4ELi2ELi4ENS5_IJNS4_1CILi2EEENSA_ILi1EEESC_EEEEENS5_IJNSA_ILi64EEESF_SF_EEENS_12float_e4m3_tENS5_IJlSC_lEEESH_SI_NS4_8TiledMMAINS4_8MMA_AtomIJNS4_10MMA_TraitsINS4_19SM100_MMA_F8F6F4_SSEJSH_SH_fSF_SF_NS4_17integral_constantINS4_4UMMA5MajorELSP_0EEESQ_NSN_INSO_7ScaleInELSR_0EEESS_EEEEEENS4_6LayoutINS5_IJSC_SC_SC_EEENS5_IJNSA_ILi0EEESX_SX_EEEEENS5_IJNS4_10UnderscoreES10_S10_EEEEENS4_13SM90_TMA_LOADENS4_14ComposedLayoutINS4_7SwizzleILi2ELi4ELi3EEENS4_18smem_ptr_flag_bitsILi8EEENSV_INS5_IJNSA_ILi8EEESF_EEENS5_IJSF_SC_EEEEEEEvNS4_8identityENS4_23SM90_TMA_LOAD_MULTICASTES1D_vS1E_EENS_8epilogue10collective18CollectiveEpilogueINS1H_23Sm100TmaWarpSpecializedILi1ELi1ELi32ELb0ELb0EEEJSG_NS5_IJNSV_ISF_SC_EES1M_EEESH_SI_SH_SI_NS1H_6fusion15FusionCallbacksIS1L_NS1O_17LinearCombinationISH_fSH_fLNS_15FloatRoundStyleE2EEESG_S1N_JEEENS4_5SM1004TMEM4LOAD26SM100_TMEM_LOAD_16dp32b32xES13_S1D_NS4_39AutoVectorizingCopyWithAssumedAlignmentILi128EEENS4_14SM90_TMA_STOREES1D_S1Z_S1Z_EEEvvEEEEvNT_6ParamsE:
        .type           _ZN7cutlass13device_kernelINS_4gemm6kernel13GemmUniversalIN4cute5tupleIJiiiiEEENS1_10collective13CollectiveMmaINS1_35MainloopSm100TmaUmmaWarpSpecializedILi4ELi2ELi4ENS5_IJNS4_1CILi2EEENSA_ILi1EEESC_EEEEENS5_IJNSA_ILi64EEESF_SF_EEENS_12float_e4m3_tENS5_IJlSC_lEEESH_SI_NS4_8TiledMMAINS4_8MMA_AtomIJNS4_10MMA_TraitsINS4_19SM100_MMA_F8F6F4_SSEJSH_SH_fSF_SF_NS4_17integral_constantINS4_4UMMA5MajorELSP_0EEESQ_NSN_INSO_7ScaleInELSR_0EEESS_EEEEEENS4_6LayoutINS5_IJSC_SC_SC_EEENS5_IJNSA_ILi0EEESX_SX_EEEEENS5_IJNS4_10UnderscoreES10_S10_EEEEENS4_13SM90_TMA_LOADENS4_14ComposedLayoutINS4_7SwizzleILi2ELi4ELi3EEENS4_18smem_ptr_flag_bitsILi8EEENSV_INS5_IJNSA_ILi8EEESF_EEENS5_IJSF_SC_EEEEEEEvNS4_8identityENS4_23SM90_TMA_LOAD_MULTICASTES1D_vS1E_EENS_8epilogue10collective18CollectiveEpilogueINS1H_23Sm100TmaWarpSpecializedILi1ELi1ELi32ELb0ELb0EEEJSG_NS5_IJNSV_ISF_SC_EES1M_EEESH_SI_SH_SI_NS1H_6fusion15FusionCallbacksIS1L_NS1O_17LinearCombinationISH_fSH_fLNS_15FloatRoundStyleE2EEESG_S1N_JEEENS4_5SM1004TMEM4LOAD26SM100_TMEM_LOAD_16dp32b32xES13_S1D_NS4_39AutoVectorizingCopyWithAssumedAlignmentILi128EEENS4_14SM90_TMA_STOREES1D_S1Z_S1Z_EEEvvEEEEvNT_6ParamsE,@function
        .size           _ZN7cutlass13device_kernelINS_4gemm6kernel13GemmUniversalIN4cute5tupleIJiiiiEEENS1_10collective13CollectiveMmaINS1_35MainloopSm100TmaUmmaWarpSpecializedILi4ELi2ELi4ENS5_IJNS4_1CILi2EEENSA_ILi1EEESC_EEEEENS5_IJNSA_ILi64EEESF_SF_EEENS_12float_e4m3_tENS5_IJlSC_lEEESH_SI_NS4_8TiledMMAINS4_8MMA_AtomIJNS4_10MMA_TraitsINS4_19SM100_MMA_F8F6F4_SSEJSH_SH_fSF_SF_NS4_17integral_constantINS4_4UMMA5MajorELSP_0EEESQ_NSN_INSO_7ScaleInELSR_0EEESS_EEEEEENS4_6LayoutINS5_IJSC_SC_SC_EEENS5_IJNSA_ILi0EEESX_SX_EEEEENS5_IJNS4_10UnderscoreES10_S10_EEEEENS4_13SM90_TMA_LOADENS4_14ComposedLayoutINS4_7SwizzleILi2ELi4ELi3EEENS4_18smem_ptr_flag_bitsILi8EEENSV_INS5_IJNSA_ILi8EEESF_EEENS5_IJSF_SC_EEEEEEEvNS4_8identityENS4_23SM90_TMA_LOAD_MULTICASTES1D_vS1E_EENS_8epilogue10collective18CollectiveEpilogueINS1H_23Sm100TmaWarpSpecializedILi1ELi1ELi32ELb0ELb0EEEJSG_NS5_IJNSV_ISF_SC_EES1M_EEESH_SI_SH_SI_NS1H_6fusion15FusionCallbacksIS1L_NS1O_17LinearCombinationISH_fSH_fLNS_15FloatRoundStyleE2EEESG_S1N_JEEENS4_5SM1004TMEM4LOAD26SM100_TMEM_LOAD_16dp32b32xES13_S1D_NS4_39AutoVectorizingCopyWithAssumedAlignmentILi128EEENS4_14SM90_TMA_STOREES1D_S1Z_S1Z_EEEvvEEEEvNT_6ParamsE,(.L_x_135 - _ZN7cutlass13device_kernelINS_4gemm6kernel13GemmUniversalIN4cute5tupleIJiiiiEEENS1_10collective13CollectiveMmaINS1_35MainloopSm100TmaUmmaWarpSpecializedILi4ELi2ELi4ENS5_IJNS4_1CILi2EEENSA_ILi1EEESC_EEEEENS5_IJNSA_ILi64EEESF_SF_EEENS_12float_e4m3_tENS5_IJlSC_lEEESH_SI_NS4_8TiledMMAINS4_8MMA_AtomIJNS4_10MMA_TraitsINS4_19SM100_MMA_F8F6F4_SSEJSH_SH_fSF_SF_NS4_17integral_constantINS4_4UMMA5MajorELSP_0EEESQ_NSN_INSO_7ScaleInELSR_0EEESS_EEEEEENS4_6LayoutINS5_IJSC_SC_SC_EEENS5_IJNSA_ILi0EEESX_SX_EEEEENS5_IJNS4_10UnderscoreES10_S10_EEEEENS4_13SM90_TMA_LOADENS4_14ComposedLayoutINS4_7SwizzleILi2ELi4ELi3EEENS4_18smem_ptr_flag_bitsILi8EEENSV_INS5_IJNSA_ILi8EEESF_EEENS5_IJSF_SC_EEEEEEEvNS4_8identityENS4_23SM90_TMA_LOAD_MULTICASTES1D_vS1E_EENS_8epilogue10collective18CollectiveEpilogueINS1H_23Sm100TmaWarpSpecializedILi1ELi1ELi32ELb0ELb0EEEJSG_NS5_IJNSV_ISF_SC_EES1M_EEESH_SI_SH_SI_NS1H_6fusion15FusionCallbacksIS1L_NS1O_17LinearCombinationISH_fSH_fLNS_15FloatRoundStyleE2EEESG_S1N_JEEENS4_5SM1004TMEM4LOAD26SM100_TMEM_LOAD_16dp32b32xES13_S1D_NS4_39AutoVectorizingCopyWithAssumedAlignmentILi128EEENS4_14SM90_TMA_STOREES1D_S1Z_S1Z_EEEvvEEEEvNT_6ParamsE)
        .other          _ZN7cutlass13device_kernelINS_4gemm6kernel13GemmUniversalIN4cute5tupleIJiiiiEEENS1_10collective13CollectiveMmaINS1_35MainloopSm100TmaUmmaWarpSpecializedILi4ELi2ELi4ENS5_IJNS4_1CILi2EEENSA_ILi1EEESC_EEEEENS5_IJNSA_ILi64EEESF_SF_EEENS_12float_e4m3_tENS5_IJlSC_lEEESH_SI_NS4_8TiledMMAINS4_8MMA_AtomIJNS4_10MMA_TraitsINS4_19SM100_MMA_F8F6F4_SSEJSH_SH_fSF_SF_NS4_17integral_constantINS4_4UMMA5MajorELSP_0EEESQ_NSN_INSO_7ScaleInELSR_0EEESS_EEEEEENS4_6LayoutINS5_IJSC_SC_SC_EEENS5_IJNSA_ILi0EEESX_SX_EEEEENS5_IJNS4_10UnderscoreES10_S10_EEEEENS4_13SM90_TMA_LOADENS4_14ComposedLayoutINS4_7SwizzleILi2ELi4ELi3EEENS4_18smem_ptr_flag_bitsILi8EEENSV_INS5_IJNSA_ILi8EEESF_EEENS5_IJSF_SC_EEEEEEEvNS4_8identityENS4_23SM90_TMA_LOAD_MULTICASTES1D_vS1E_EENS_8epilogue10collective18CollectiveEpilogueINS1H_23Sm100TmaWarpSpecializedILi1ELi1ELi32ELb0ELb0EEEJSG_NS5_IJNSV_ISF_SC_EES1M_EEESH_SI_SH_SI_NS1H_6fusion15FusionCallbacksIS1L_NS1O_17LinearCombinationISH_fSH_fLNS_15FloatRoundStyleE2EEESG_S1N_JEEENS4_5SM1004TMEM4LOAD26SM100_TMEM_LOAD_16dp32b32xES13_S1D_NS4_39AutoVectorizingCopyWithAssumedAlignmentILi128EEENS4_14SM90_TMA_STOREES1D_S1Z_S1Z_EEEvvEEEEvNT_6ParamsE,@"STO_CUDA_ENTRY STV_DEFAULT"
_ZN7cutlass13device_kernelINS_4gemm6kernel13GemmUniversalIN4cute5tupleIJiiiiEEENS1_10collective13CollectiveMmaINS1_35MainloopSm100TmaUmmaWarpSpecializedILi4ELi2ELi4ENS5_IJNS4_1CILi2EEENSA_ILi1EEESC_EEEEENS5_IJNSA_ILi64EEESF_SF_EEENS_12float_e4m3_tENS5_IJlSC_lEEESH_SI_NS4_8TiledMMAINS4_8MMA_AtomIJNS4_10MMA_TraitsINS4_19SM100_MMA_F8F6F4_SSEJSH_SH_fSF_SF_NS4_17integral_constantINS4_4UMMA5MajorELSP_0EEESQ_NSN_INSO_7ScaleInELSR_0EEESS_EEEEEENS4_6LayoutINS5_IJSC_SC_SC_EEENS5_IJNSA_ILi0EEESX_SX_EEEEENS5_IJNS4_10UnderscoreES10_S10_EEEEENS4_13SM90_TMA_LOADENS4_14ComposedLayoutINS4_7SwizzleILi2ELi4ELi3EEENS4_18smem_ptr_flag_bitsILi8EEENSV_INS5_IJNSA_ILi8EEESF_EEENS5_IJSF_SC_EEEEEEEvNS4_8identityENS4_23SM90_TMA_LOAD_MULTICASTES1D_vS1E_EENS_8epilogue10collective18CollectiveEpilogueINS1H_23Sm100TmaWarpSpecializedILi1ELi1ELi32ELb0ELb0EEEJSG_NS5_IJNSV_ISF_SC_EES1M_EEESH_SI_SH_SI_NS1H_6fusion15FusionCallbacksIS1L_NS1O_17LinearCombinationISH_fSH_fLNS_15FloatRoundStyleE2EEESG_S1N_JEEENS4_5SM1004TMEM4LOAD26SM100_TMEM_LOAD_16dp32b32xES13_S1D_NS4_39AutoVectorizingCopyWithAssumedAlignmentILi128EEENS4_14SM90_TMA_STOREES1D_S1Z_S1Z_EEEvvEEEEvNT_6ParamsE:
[----:B------:R-:W1:Y:S01]  /*0000*/  LDC R1, c[0x0][0x37c] ;  /* 0x0000df00ff017b82 */ /* 0x000e620000000800 */
[----:B------:R-:W2:Y:S01]  /*0010*/  S2R R76, SR_TID.X ;  /* 0x00000000004c7919 */ /* 0x000ea20000002100 */
[----:B------:R-:W3:Y:S01]  /*0020*/  LDCU.64 UR8, c[0x0][0x890] ;  /* 0x00011200ff0877ac */ /* 0x000ee20008000a00 */
[----:B------:R-:W-:Y:S02]  /*0030*/  PRMT R79, RZ, 0x7610, R79 ;  /* 0x00007610ff4f7816 */ /* 0x000fe4000000004f */
[----:B------:R-:W-:Y:S01]  /*0040*/  ELECT P3, URZ, PT ;  /* 0x0000000000ff782f */ /* 0x000fe20003860000 */
[----:B---3--:R-:W-:-:S04]  /*0050*/  UISETP.NE.U32.AND UP0, UPT, UR8, URZ, UPT ;  /* 0x000000ff0800728c */ /* 0x008fc8000bf05070 */
[----:B------:R-:W-:Y:S01]  /*0060*/  UISETP.NE.AND.EX UP0, UPT, UR9, URZ, UPT, UP0 ;  /* 0x000000ff0900728c */ /* 0x000fe2000bf05300 */
[----:B--2---:R-:W-:-:S05]  /*0070*/  SHF.R.U32.HI R80, RZ, 0x5, R76 ;  /* 0x00000005ff507819 */ /* 0x004fca000001164c */
[----:B------:R-:W2:Y:S02]  /*0080*/  SHFL.IDX PT, R0, R80, RZ, 0x1f ;  /* 0x00001fff50007589 */ /* 0x000ea400000e0000 */
[----:B--2---:R-:W-:Y:S01]  /*0090*/  R2UR UR18, R0 ;  /* 0x00000000001272ca */ /* 0x004fe200000e0000 */
[----:B-1----:R-:W-:-:S14]  /*00a0*/  BRA.U UP0, `(.L_x_0) ;  /* 0x0000000100307547 */ /* 0x002fdc000b800000 */
[----:B------:R-:W1:Y:S02]  /*00b0*/  LDCU.64 UR4, c[0x0][0x888] ;  /* 0x00011100ff0477ac */ /* 0x000e640008000a00 */
[----:B-1----:R-:W-:-:S04]  /*00c0*/  UISETP.NE.U32.AND UP0, UPT, UR4, URZ, UPT ;  /* 0x000000ff0400728c */ /* 0x002fc8000bf05070 */
[----:B------:R-:W-:-:S09]  /*00d0*/  UISETP.NE.AND.EX UP0, UPT, UR5, URZ, UPT, UP0 ;  /* 0x000000ff0500728c */ /* 0x000fd2000bf05300 */
[----:B------:R-:W-:Y:S05]  /*00e0*/  BRA.U !UP0, `(.L_x_1) ;  /* 0x0000000108147547 */ /* 0x000fea000b800000 */
[----:B------:R-:W1:Y:S01]  /*00f0*/  LDC.64 R2, c[0x0][0x888] ;  /* 0x00022200ff027b82 */ /* 0x000e620000000a00 */
[----:B------:R-:W1:Y:S02]  /*0100*/  LDCU.64 UR4, c[0x0][0x358] ;  /* 0x00006b00ff0477ac */ /* 0x000e640008000a00 */
[----:B-1----:R1:W5:Y:S01]  /*0110*/  LDG.E R39, desc[UR4][R2.64] ;  /* 0x0000000402277981 */ /* 0x002362000c1e1900 */
[----:B------:R-:W-:Y:S01]  /*0120*/  HFMA2 R79, -RZ, RZ, 0, 5.9604644775390625e-08 ;  /* 0x00000001ff4f7431 */ /* 0x000fe200000001ff */
[----:B------:R-:W-:Y:S05]  /*0130*/  BRA `(.L_x_0) ;  /* 0x00000000000c7947 */ /* 0x000fea0003800000 */
.L_x_1:
[----:B------:R-:W1:Y:S01]  /*0140*/  LDCU UR4, c[0x0][0x880] ;  /* 0x00011000ff0477ac */ /* 0x000e620008000800 */
[----:B------:R-:W-:Y:S01]  /*0150*/  HFMA2 R79, -RZ, RZ, 0, 5.9604644775390625e-08 ;  /* 0x00000001ff4f7431 */ /* 0x000fe200000001ff */
[----:B-1----:R-:W-:-:S07]  /*0160*/  MOV R39, UR4 ;  /* 0x0000000400277c02 */ /* 0x002fce0008000f00 */
.L_x_0:
[----:B------:R-:W2:Y:S02]  /*0170*/  LDCU.64 UR4, c[0x0][0x8b0] ;  /* 0x00011600ff0477ac */ /* 0x000ea40008000a00 */
[----:B--2---:R-:W-:-:S04]  /*0180*/  UISETP.NE.U32.AND UP0, UPT, UR4, URZ, UPT ;  /* 0x000000ff0400728c */ /* 0x004fc8000bf05070 */
[----:B------:R-:W-:-:S09]  /*0190*/  UISETP.NE.AND.EX UP0, UPT, UR5, URZ, UPT, UP0 ;  /* 0x000000ff0500728c */ /* 0x000fd2000bf05300 */
[----:B------:R-:W-:Y:S05]  /*01a0*/  BRA.U UP0, `(.L_x_2) ;  /* 0x0000000100287547 */ /* 0x000fea000b800000 */
[----:B------:R-:W2:Y:S02]  /*01b0*/  LDCU.64 UR4, c[0x0][0x8a8] ;  /* 0x00011500ff0477ac */ /* 0x000ea40008000a00 */
[----:B--2---:R-:W-:-:S04]  /*01c0*/  UISETP.NE.U32.AND UP0, UPT, UR4, URZ, UPT ;  /* 0x000000ff0400728c */ /* 0x004fc8000bf05070 */
[----:B------:R-:W-:-:S09]  /*01d0*/  UISETP.NE.AND.EX UP0, UPT, UR5, URZ, UPT, UP0 ;  /* 0x000000ff0500728c */ /* 0x000fd2000bf05300 */
[----:B------:R-:W-:Y:S05]  /*01e0*/  BRA.U !UP0, `(.L_x_3) ;  /* 0x0000000108107547 */ /* 0x000fea000b800000 */
[----:B-1----:R-:W1:Y:S01]  /*01f0*/  LDC.64 R2, c[0x0][0x8a8] ;  /* 0x00022a00ff027b82 */ /* 0x002e620000000a00 */
[----:B------:R-:W1:Y:S02]  /*0200*/  LDCU.64 UR4, c[0x0][0x358] ;  /* 0x00006b00ff0477ac */ /* 0x000e640008000a00 */
[----:B-1----:R2:W5:Y:S01]  /*0210*/  LDG.E R38, desc[UR4][R2.64] ;  /* 0x0000000402267981 */ /* 0x002562000c1e1900 */
[----:B------:R-:W-:Y:S05]  /*0220*/  BRA `(.L_x_2) ;  /* 0x0000000000087947 */ /* 0x000fea0003800000 */
.L_x_3:
[----:B------:R-:W2:Y:S02]  /*0230*/  LDCU UR4, c[0x0][0x8a0] ;  /* 0x00011400ff0477ac */ /* 0x000ea40008000800 */
[----:B--2---:R-:W-:Y:S02]  /*0240*/  MOV R38, UR4 ;  /* 0x0000000400267c02 */ /* 0x004fe40008000f00 */
.L_x_2:
[----:B------:R-:W-:Y:S01]  /*0250*/  IMAD.U32 R0, RZ, RZ, UR18 ;  /* 0x00000012ff007e24 */ /* 0x000fe2000f8e00ff */
[----:B------:R-:W-:Y:S04]  /*0260*/  BSSY.RECONVERGENT B0, `(.L_x_4) ;  /* 0x000000c000007945 */ /* 0x000fe80003800200 */
[C---:B------:R-:W-:Y:S02]  /*0270*/  ISETP.NE.OR P1, PT, R0.reuse, 0x1, !P3 ;  /* 0x000000010000780c */ /* 0x040fe40005f25670 */
[----:B------:R-:W-:-:S11]  /*0280*/  ISETP.NE.OR P0, PT, R0, 0x3, !P3 ;  /* 0x000000030000780c */ /* 0x000fd60005f05670 */
[----:B------:R-:W-:Y:S05]  /*0290*/  @P1 BRA `(.L_x_5) ;  /* 0x0000000000201947 */ /* 0x000fea0003800000 */
[----:B------:R-:W3:Y:S02]  /*02a0*/  LDCU.64 UR4, c[0x0][0x348] ;  /* 0x00006900ff0477ac */ /* 0x000ee40008000a00 */
[----:B---3--:R-:W-:Y:S02]  /*02b0*/  UIADD3 UR6, UP1, UPT, UR4, 0x80, URZ ;  /* 0x0000008004067890 */ /* 0x008fe4000ff3e0ff */
[----:B------:R-:W-:Y:S02]  /*02c0*/  UIADD3 UR4, UP0, UPT, UR4, 0x180, URZ ;  /* 0x0000018004047890 */ /* 0x000fe4000ff1e0ff */
[----:B------:R-:W-:Y:S02]  /*02d0*/  UIADD3.X UR7, UPT, UPT, URZ, UR5, URZ, UP1, !UPT ;  /* 0x00000005ff077290 */ /* 0x000fe40008ffe4ff */
[----:B------:R-:W-:-:S07]  /*02e0*/  UIADD3.X UR5, UPT, UPT, URZ, UR5, URZ, UP0, !UPT ;  /* 0x00000005ff057290 */ /* 0x000fce00087fe4ff */
[----:B------:R3:W-:Y:S02]  /*02f0*/  UTMACCTL.PF [UR6] ;  /* 0x00000000060079b9 */ /* 0x0007e40008040000 */
[----:B------:R3:W-:Y:S02]  /*0300*/  UTMACCTL.PF [UR4] ;  /* 0x00000000040079b9 */ /* 0x0007e40008040000 */
[----:B---3--:R-:W-:Y:S01]  /*0310*/  NOP ;  /* 0x0000000000007918 */ /* 0x008fe20000000000 */
.L_x_5:
[----:B------:R-:W-:Y:S05]  /*0320*/  BSYNC.RECONVERGENT B0 ;  /* 0x0000000000007941 */ /* 0x000fea0003800200 */
.L_x_4:
[----:B------:R-:W-:Y:S04]  /*0330*/  BSSY.RECONVERGENT B0, `(.L_x_6) ;  /* 0x000000a000007945 */ /* 0x000fe80003800200 */
        /* <DEDUP_REMOVED lines=9> */
.L_x_7:
[----:B------:R-:W-:Y:S05]  /*03d0*/  BSYNC.RECONVERGENT B0 ;  /* 0x0000000000007941 */ /* 0x000fea0003800200 */
.L_x_6:
[----:B------:R-:W3:Y:S01]  /*03e0*/  LDCU.64 UR4, c[0x0][0x888] ;  /* 0x00011100ff0477ac */ /* 0x000ee20008000a00 */
[----:B------:R-:W-:Y:S02]  /*03f0*/  UISETP.EQ.U32.AND UP2, UPT, UR8, URZ, UPT ;  /* 0x000000ff0800728c */ /* 0x000fe4000bf42070 */
[----:B------:R-:W-:Y:S02]  /*0400*/  UPLOP3.LUT UP3, UPT, UPT, UPT, UPT, 0x80, 0x8 ;  /* 0x000000000008789c */ /* 0x000fe40003f6f070 */
[----:B---3--:R-:W-:-:S04]  /*0410*/  UISETP.NE.U32.AND UP0, UPT, UR4, URZ, UPT ;  /* 0x000000ff0400728c */ /* 0x008fc8000bf05070 */
[----:B------:R-:W-:-:S04]  /*0420*/  UISETP.NE.AND.EX UP1, UPT, UR5, URZ, UPT, UP0 ;  /* 0x000000ff0500728c */ /* 0x000fc8000bf25300 */
[----:B------:R-:W-:-:S04]  /*0430*/  UISETP.EQ.OR.EX UP4, UPT, UR9, URZ, !UP1, UP2 ;  /* 0x000000ff0900728c */ /* 0x000fc8000cf82720 */
[----:B------:R-:W-:-:S05]  /*0440*/  UP2UR UR61, UPR, URZ, 0x10 ;  /* 0x00000010ff3d7883 */ /* 0x000fca0008000000 */
[----:B------:R-:W-:Y:S07]  /*0450*/  BRA.U !UP4, `(.L_x_8) ;  /* 0x000000010c207547 */ /* 0x000fee000b800000 */
[----:B------:R-:W-:Y:S01]  /*0460*/  UISETP.NE.U32.AND UP2, UPT, UR8, URZ, UPT ;  /* 0x000000ff0800728c */ /* 0x000fe2000bf45070 */
[----:B-----5:R-:W-:Y:S01]  /*0470*/  FSETP.NEU.AND P0, PT, R39, RZ, PT ;  /* 0x000000ff2700720b */ /* 0x020fe20003f0d000 */
[----:B------:R-:W-:Y:S02]  /*0480*/  USEL UR4, URZ, 0xffffffff, UP1 ;  /* 0xffffffffff047887 */ /* 0x000fe40008800000 */
[----:B------:R-:W-:-:S10]  /*0490*/  UISETP.NE.AND.EX UP2, UPT, UR9, URZ, UPT, UP2 ;  /* 0x000000ff0900728c */ /* 0x000fd4000bf45320 */
[----:B------:R-:W-:Y:S01]  /*04a0*/  VOTEU.ANY UP0, P0 ;  /* 0x0000000000ff7886 */ /* 0x000fe20000000100 */
[----:B------:R-:W-:-:S04]  /*04b0*/  @!UP2 USEL UR4, URZ, 0xffffffff, UP0 ;  /* 0xffffffffff04a887 */ /* 0x000fc80008000000 */
[----:B------:R-:W-:-:S04]  /*04c0*/  ULOP3.LUT UR4, UR4, 0x1, URZ, 0xc0, !UPT ;  /* 0x0000000104047892 */ /* 0x000fc8000f8ec0ff */
[----:B------:R-:W-:-:S11]  /*04d0*/  UISETP.NE.U32.AND UP3, UPT, UR4, 0x1, UPT ;  /* 0x000000010400788c */ /* 0x000fd6000bf65070 */
.L_x_8:
[----:B-12---:R-:W1:Y:S01]  /*04e0*/  SHFL.IDX PT, R2, R80, RZ, 0x1f ;  /* 0x00001fff50027589 */ /* 0x006e6200000e0000 */
[----:B------:R-:W-:Y:S01]  /*04f0*/  UISETP.NE.AND UP5, UPT, UR18, 0x2, UPT ;  /* 0x000000021200788c */ /* 0x000fe2000bfa5270 */
[----:B-1----:R-:W-:-:S13]  /*0500*/  ISETP.NE.AND P0, PT, R2, RZ, PT ;  /* 0x000000ff0200720c */ /* 0x002fda0003f05270 */
[----:B------:R-:W-:Y:S05]  /*0510*/  @P0 BRA `(.L_x_9) ;  /* 0x0000000000580947 */ /* 0x000fea0003800000 */
[----:B------:R-:W1:Y:S01]  /*0520*/  S2UR UR4, SR_CgaCtaId ;  /* 0x00000000000479c3 */ /* 0x000e620000008800 */
[----:B------:R-:W-:Y:S01]  /*0530*/  UMOV UR5, 0x400 ;  /* 0x0000040000057882 */ /* 0x000fe20000000000 */
[----:B------:R-:W-:Y:S01]  /*0540*/  UMOV UR8, 0x1 ;  /* 0x0000000100087882 */ /* 0x000fe20000000000 */
[----:B------:R-:W-:Y:S01]  /*0550*/  UMOV UR6, 0x2 ;  /* 0x0000000200067882 */ /* 0x000fe20000000000 */
[----:B------:R-:W-:-:S04]  /*0560*/  UIADD3 UR8, UPT, UPT, -UR8, 0x100000, URZ ;  /* 0x0010000008087890 */ /* 0x000fc8000fffe1ff */
[----:B------:R-:W-:Y:S02]  /*0570*/  USHF.L.U32 UR9, UR8, 0xb, URZ ;  /* 0x0000000b08097899 */ /* 0x000fe400080006ff */
[----:B------:R-:W-:Y:S02]  /*0580*/  USHF.L.U32 UR8, UR8, 0x1, URZ ;  /* 0x0000000108087899 */ /* 0x000fe400080006ff */
[----:B------:R-:W-:-:S04]  /*0590*/  UIADD3 UR6, UPT, UPT, -UR6, 0x100000, URZ ;  /* 0x0010000006067890 */ /* 0x000fc8000fffe1ff */
[----:B------:R-:W-:Y:S02]  /*05a0*/  USHF.L.U32 UR7, UR6, 0xb, URZ ;  /* 0x0000000b06077899 */ /* 0x000fe400080006ff */
[----:B------:R-:W-:Y:S01]  /*05b0*/  USHF.L.U32 UR6, UR6, 0x1, URZ ;  /* 0x0000000106067899 */ /* 0x000fe200080006ff */
[----:B------:R-:W-:Y:S01]  /*05c0*/  ELECT P0, URZ, PT ;  /* 0x0000000000ff782f */ /* 0x000fe20003800000 */
[----:B-1----:R-:W-:Y:S01]  /*05d0*/  ULEA UR4, UR4, UR5, 0x18 ;  /* 0x0000000504047291 */ /* 0x002fe2000f8ec0ff */
[----:B------:R-:W1:Y:S11]  /*05e0*/  FENCE.VIEW.ASYNC.S ;  /* 0x00000000000073c6 */ /* 0x000e760000000000 */
[----:B-1----:R1:W2:Y:S01]  /*05f0*/  SYNCS.EXCH.64 URZ, [UR4], UR8 ;  /* 0x0000000804ff75b2 */ /* 0x0022a20008000100 */
[----:B------:R1:W3:Y:S01]  /*0600*/  SYNCS.EXCH.64 URZ, [UR4+0x20], UR6 ;  /* 0x0000200604ff75b2 */ /* 0x0002e20008000100 */
[----:B------:R1:W4:Y:S01]  /*0610*/  SYNCS.EXCH.64 URZ, [UR4+0x8], UR8 ;  /* 0x0000080804ff75b2 */ /* 0x0003220008000100 */
[----:B------:R1:W1:Y:S01]  /*0620*/  SYNCS.EXCH.64 URZ, [UR4+0x28], UR6 ;  /* 0x0000280604ff75b2 */ /* 0x0002620008000100 */
[----:B------:R1:W1:Y:S01]  /*0630*/  SYNCS.EXCH.64 URZ, [UR4+0x10], UR8 ;  /* 0x0000100804ff75b2 */ /* 0x0002620008000100 */
[----:B------:R1:W1:Y:S01]  /*0640*/  SYNCS.EXCH.64 URZ, [UR4+0x30], UR6 ;  /* 0x0000300604ff75b2 */ /* 0x0002620008000100 */
[----:B------:R1:W1:Y:S01]  /*0650*/  SYNCS.EXCH.64 URZ, [UR4+0x18], UR8 ;  /* 0x0000180804ff75b2 */ /* 0x0002620008000100 */
[----:B------:R1:W1:Y:S01]  /*0660*/  SYNCS.EXCH.64 URZ, [UR4+0x38], UR6 ;  /* 0x0000380604ff75b2 */ /* 0x0002620008000100 */
[----:B------:R-:W-:Y:S01]  /*0670*/  NOP ;  /* 0x0000000000007918 */ /* 0x000fe20000000000 */
.L_x_9:
[----:B------:R-:W2:Y:S01]  /*0680*/  SHFL.IDX PT, R2, R80, RZ, 0x1f ;  /* 0x00001fff50027589 */ /* 0x000ea200000e0000 */
[----:B------:R-:W-:Y:S01]  /*0690*/  NOP ;  /* 0x0000000000007918 */ /* 0x000fe20000000000 */
[----:B--2---:R-:W-:-:S13]  /*06a0*/  ISETP.NE.AND P0, PT, R2, 0x1, PT ;  /* 0x000000010200780c */ /* 0x004fda0003f05270 */
[----:B------:R-:W-:Y:S05]  /*06b0*/  @P0 BRA `(.L_x_10) ;  /* 0x0000000000400947 */ /* 0x000fea0003800000 */
[----:B-1----:R-:W1:Y:S01]  /*06c0*/  S2UR UR4, SR_CgaCtaId ;  /* 0x00000000000479c3 */ /* 0x002e620000008800 */
        /* <DEDUP_REMOVED lines=12> */
[----:B-1----:R2:W1:Y:S01]  /*0790*/  SYNCS.EXCH.64 URZ, [UR4+0x40], UR8 ;  /* 0x0000400804ff75b2 */ /* 0x0024620008000100 */
[----:B------:R2:W1:Y:S02]  /*07a0*/  SYNCS.EXCH.64 URZ, [UR4+0x48], UR6 ;  /* 0x0000480604ff75b2 */ /* 0x0004640008000100 */
[----:B--2---:R-:W-:Y:S01]  /*07b0*/  NOP ;  /* 0x0000000000007918 */ /* 0x004fe20000000000 */
.L_x_10:
[----:B------:R-:W2:Y:S01]  /*07c0*/  SHFL.IDX PT, R2, R80, RZ, 0x1f ;  /* 0x00001fff50027589 */ /* 0x000ea200000e0000 */
[----:B------:R-:W-:Y:S01]  /*07d0*/  NOP ;  /* 0x0000000000007918 */ /* 0x000fe20000000000 */
[----:B--2---:R-:W-:-:S13]  /*07e0*/  ISETP.NE.AND P0, PT, R2, 0x3, PT ;  /* 0x000000030200780c */ /* 0x004fda0003f05270 */
[----:B------:R-:W-:Y:S05]  /*07f0*/  @P0 BRA `(.L_x_11) ;  /* 0x0000000000300947 */ /* 0x000fea0003800000 */
[----:B-1----:R-:W1:Y:S01]  /*0800*/  S2UR UR4, SR_CgaCtaId ;  /* 0x00000000000479c3 */ /* 0x002e620000008800 */
[----:B------:R-:W-:Y:S01]  /*0810*/  UMOV UR6, 0x400 ;  /* 0x0000040000067882 */ /* 0x000fe20000000000 */
[----:B------:R-:W-:Y:S01]  /*0820*/  UMOV UR5, 0x20 ;  /* 0x0000002000057882 */ /* 0x000fe20000000000 */
[----:B------:R-:W-:Y:S01]  /*0830*/  ELECT P0, URZ, PT ;  /* 0x0000000000ff782f */ /* 0x000fe20003800000 */
[----:B-1----:R-:W-:Y:S02]  /*0840*/  ULEA UR6, UR4, UR6, 0x18 ;  /* 0x0000000604067291 */ /* 0x002fe4000f8ec0ff */
[----:B------:R-:W-:-:S04]  /*0850*/  UIADD3 UR4, UPT, UPT, -UR5, 0x100000, URZ ;  /* 0x0010000005047890 */ /* 0x000fc8000fffe1ff */
[----:B------:R-:W-:Y:S02]  /*0860*/  USHF.L.U32 UR5, UR4, 0xb, URZ ;  /* 0x0000000b04057899 */ /* 0x000fe400080006ff */
[----:B------:R-:W-:Y:S01]  /*0870*/  USHF.L.U32 UR4, UR4, 0x1, URZ ;  /* 0x0000000104047899 */ /* 0x000fe200080006ff */
[----:B------:R-:W1:Y:S11]  /*0880*/  FENCE.VIEW.ASYNC.S ;  /* 0x00000000000073c6 */ /* 0x000e760000000000 */
[----:B-1----:R2:W1:Y:S01]  /*0890*/  SYNCS.EXCH.64 URZ, [UR6+0x50], UR4 ;  /* 0x0000500406ff75b2 */ /* 0x0024620008000100 */
[----:B------:R2:W1:Y:S02]  /*08a0*/  SYNCS.EXCH.64 URZ, [UR6+0x58], UR4 ;  /* 0x0000580406ff75b2 */ /* 0x0004640008000100 */
[----:B--2---:R-:W-:Y:S01]  /*08b0*/  NOP ;  /* 0x0000000000007918 */ /* 0x004fe20000000000 */
.L_x_11:
[----:B------:R-:W2:Y:S01]  /*08c0*/  SHFL.IDX PT, R2, R80, RZ, 0x1f ;  /* 0x00001fff50027589 */ /* 0x000ea200000e0000 */
[----:B------:R-:W-:Y:S01]  /*08d0*/  NOP ;  /* 0x0000000000007918 */ /* 0x000fe20000000000 */
[----:B--2---:R-:W-:-:S13]  /*08e0*/  ISETP.NE.AND P0, PT, R2, 0x4, PT ;  /* 0x000000040200780c */ /* 0x004fda0003f05270 */
[----:B------:R-:W-:Y:S05]  /*08f0*/  @P0 BRA `(.L_x_12) ;  /* 0x00000000004c0947 */ /* 0x000fea0003800000 */
[----:B-1----:R-:W1:Y:S01]  /*0900*/  S2UR UR6, SR_CgaCtaId ;  /* 0x00000000000679c3 */ /* 0x002e620000008800 */
[----:B------:R-:W-:Y:S01]  /*0910*/  UMOV UR4, 0x1e0 ;  /* 0x000001e000047882 */ /* 0x000fe20000000000 */
[----:B------:R-:W-:Y:S01]  /*0920*/  UMOV UR5, 0x400 ;  /* 0x0000040000057882 */ /* 0x000fe20000000000 */
[----:B------:R-:W-:Y:S01]  /*0930*/  USEL UR4, UR4, 0x1a0, UP3 ;  /* 0x000001a004047887 */ /* 0x000fe20009800000 */
[----:B------:R-:W-:Y:S01]  /*0940*/  UMOV UR8, 0x1 ;  /* 0x0000000100087882 */ /* 0x000fe20000000000 */
[----:B------:R-:W-:Y:S01]  /*0950*/  ELECT P0, URZ, PT ;  /* 0x0000000000ff782f */ /* 0x000fe20003800000 */
[----:B------:R-:W-:-:S04]  /*0960*/  UIADD3 UR8, UPT, UPT, -UR8, 0x100000, URZ ;  /* 0x0010000008087890 */ /* 0x000fc8000fffe1ff */
[----:B------:R-:W-:Y:S02]  /*0970*/  USHF.L.U32 UR9, UR8, 0xb, URZ ;  /* 0x0000000b08097899 */ /* 0x000fe400080006ff */
[----:B------:R-:W-:Y:S02]  /*0980*/  USHF.L.U32 UR8, UR8, 0x1, URZ ;  /* 0x0000000108087899 */ /* 0x000fe400080006ff */
[----:B-1----:R-:W-:Y:S02]  /*0990*/  ULEA UR6, UR6, UR5, 0x18 ;  /* 0x0000000506067291 */ /* 0x002fe4000f8ec0ff */
[----:B------:R-:W-:-:S04]  /*09a0*/  UIADD3 UR4, UPT, UPT, -UR4, 0x100000, URZ ;  /* 0x0010000004047890 */ /* 0x000fc8000fffe1ff */
[----:B------:R-:W-:Y:S02]  /*09b0*/  USHF.L.U32 UR5, UR4, 0xb, URZ ;  /* 0x0000000b04057899 */ /* 0x000fe400080006ff */
[----:B------:R-:W-:Y:S01]  /*09c0*/  USHF.L.U32 UR4, UR4, 0x1, URZ ;  /* 0x0000000104047899 */ /* 0x000fe200080006ff */
[----:B------:R-:W1:Y:S03]  /*09d0*/  FENCE.VIEW.ASYNC.S ;  /* 0x00000000000073c6 */ /* 0x000e660000000000 */
[----:B-1----:R2:W1:Y:S08]  /*09e0*/  SYNCS.EXCH.64 URZ, [UR6+0x60], UR8 ;  /* 0x0000600806ff75b2 */ /* 0x0024700008000100 */
[----:B------:R2:W1:Y:S01]  /*09f0*/  SYNCS.EXCH.64 URZ, [UR6+0x70], UR4 ;  /* 0x0000700406ff75b2 */ /* 0x0004620008000100 */
[----:B------:R2:W1:Y:S01]  /*0a00*/  SYNCS.EXCH.64 URZ, [UR6+0x68], UR8 ;  /* 0x0000680806ff75b2 */ /* 0x0004620008000100 */
[----:B------:R2:W1:Y:S02]  /*0a10*/  SYNCS.EXCH.64 URZ, [UR6+0x78], UR4 ;  /* 0x0000780406ff75b2 */ /* 0x0004640008000100 */
[----:B--2---:R-:W-:Y:S01]  /*0a20*/  NOP ;  /* 0x0000000000007918 */ /* 0x004fe20000000000 */
.L_x_12:
        /* <DEDUP_REMOVED lines=18> */
[----:B------:R2:W1:Y:S01]  /*0b50*/  SYNCS.EXCH.64 URZ, [UR4+0xa0], UR6 ;  /* 0x0000a00604ff75b2 */ /* 0x0004620008000100 */
[----:B------:R2:W1:Y:S01]  /*0b60*/  SYNCS.EXCH.64 URZ, [UR4+0x88], UR8 ;  /* 0x0000880804ff75b2 */ /* 0x0004620008000100 */
[----:B------:R2:W1:Y:S01]  /*0b70*/  SYNCS.EXCH.64 URZ, [UR4+0xa8], UR6 ;  /* 0x0000a80604ff75b2 */ /* 0x0004620008000100 */
[----:B------:R2:W1:Y:S01]  /*0b80*/  SYNCS.EXCH.64 URZ, [UR4+0x90], UR8 ;  /* 0x0000900804ff75b2 */ /* 0x0004620008000100 */
[----:B------:R2:W1:Y:S01]  /*0b90*/  SYNCS.EXCH.64 URZ, [UR4+0xb0], UR6 ;  /* 0x0000b00604ff75b2 */ /* 0x0004620008000100 */
[----:B------:R2:W1:Y:S01]  /*0ba0*/  SYNCS.EXCH.64 URZ, [UR4+0x98], UR8 ;  /* 0x0000980804ff75b2 */ /* 0x0004620008000100 */
[----:B------:R2:W1:Y:S02]  /*0bb0*/  SYNCS.EXCH.64 URZ, [UR4+0xb8], UR6 ;  /* 0x0000b80604ff75b2 */ /* 0x0004640008000100 */
[----:B--2---:R-:W-:Y:S01]  /*0bc0*/  NOP ;  /* 0x0000000000007918 */ /* 0x004fe20000000000 */
.L_x_13:
[----:B------:R-:W2:Y:S01]  /*0bd0*/  SHFL.IDX PT, R2, R80, RZ, 0x1f ;  /* 0x00001fff50027589 */ /* 0x000ea200000e0000 */
[----:B------:R-:W1:Y:S01]  /*0be0*/  S2UR UR48, SR_CgaCtaId ;  /* 0x00000000003079c3 */ /* 0x000e620000008800 */
[----:B------:R-:W-:Y:S01]  /*0bf0*/  NOP ;  /* 0x0000000000007918 */ /* 0x000fe20000000000 */
[----:B--2---:R-:W-:-:S13]  /*0c00*/  ISETP.NE.AND P0, PT, R2, 0x3, PT ;  /* 0x000000030200780c */ /* 0x004fda0003f05270 */
[----:B-1----:R-:W-:Y:S05]  /*0c10*/  @P0 BRA `(.L_x_14) ;  /* 0x0000000000340947 */ /* 0x002fea0003800000 */
[----:B------:R-:W-:Y:S01]  /*0c20*/  UMOV UR4, 0x400 ;  /* 0x0000040000047882 */ /* 0x000fe20000000000 */
[----:B------:R-:W-:Y:S01]  /*0c30*/  UMOV UR6, 0x20 ;  /* 0x0000002000067882 */ /* 0x000fe20000000000 */
[----:B------:R-:W-:Y:S02]  /*0c40*/  ULEA UR4, UR48, UR4, 0x18 ;  /* 0x0000000430047291 */ /* 0x000fe4000f8ec0ff */
[----:B------:R-:W-:-:S04]  /*0c50*/  UIADD3 UR6, UPT, UPT, -UR6, 0x100000, URZ ;  /* 0x0010000006067890 */ /* 0x000fc8000fffe1ff */
[----:B------:R-:W-:Y:S02]  /*0c60*/  USHF.L.U32 UR7, UR6, 0xb, URZ ;  /* 0x0000000b06077899 */ /* 0x000fe400080006ff */
[----:B------:R-:W-:Y:S01]  /*0c70*/  USHF.L.U32 UR6, UR6, 0x1, URZ ;  /* 0x0000000106067899 */ /* 0x000fe200080006ff */
[----:B------:R-:W-:Y:S01]  /*0c80*/  ELECT P0, URZ, PT ;  /* 0x0000000000ff782f */ /* 0x000fe20003800000 */
[----:B------:R-:W1:Y:S10]  /*0c90*/  FENCE.VIEW.ASYNC.S ;  /* 0x00000000000073c6 */ /* 0x000e740000000000 */
[----:B-1----:R1:W2:Y:S01]  /*0ca0*/  SYNCS.EXCH.64 URZ, [UR4+0xc0], UR6 ;  /* 0x0000c00604ff75b2 */ /* 0x0022a20008000100 */
[----:B------:R1:W1:Y:S01]  /*0cb0*/  SYNCS.EXCH.64 URZ, [UR4+0xd0], UR6 ;  /* 0x0000d00604ff75b2 */ /* 0x0002620008000100 */
[----:B------:R1:W1:Y:S01]  /*0cc0*/  SYNCS.EXCH.64 URZ, [UR4+0xc8], UR6 ;  /* 0x0000c80604ff75b2 */ /* 0x0002620008000100 */
[----:B------:R1:W1:Y:S01]  /*0cd0*/  SYNCS.EXCH.64 URZ, [UR4+0xd8], UR6 ;  /* 0x0000d80604ff75b2 */ /* 0x0002620008000100 */
[----:B------:R-:W-:Y:S01]  /*0ce0*/  NOP ;  /* 0x0000000000007918 */ /* 0x000fe20000000000 */
.L_x_14:
[----:B-1----:R-:W1:Y:S01]  /*0cf0*/  LDCU UR4, c[0x0][0x36c] ;  /* 0x00006d80ff0477ac */ /* 0x002e620008000800 */
[----:B------:R-:W-:Y:S01]  /*0d00*/  ISETP.NE.OR P3, PT, R0, 0x2, !P3 ;  /* 0x000000020000780c */ /* 0x000fe20005f65670 */
[----:B------:R-:W-:Y:S01]  /*0d10*/  NOP ;  /* 0x0000000000007918 */ /* 0x000fe20000000000 */
[----:B------:R-:W-:Y:S01]  /*0d20*/  LOP3.LUT R0, R76, 0x1f, RZ, 0xc0, !PT ;  /* 0x0000001f4c007812 */ /* 0x000fe200078ec0ff */
[----:B------:R-:W-:Y:S02]  /*0d30*/  UISETP.NE.AND UP4, UPT, UR18, URZ, UPT ;  /* 0x000000ff1200728c */ /* 0x000fe4000bf85270 */
[----:B-1----:R-:W-:-:S09]  /*0d40*/  UISETP.EQ.U32.AND UP6, UPT, UR4, 0x1, UPT ;  /* 0x000000010400788c */ /* 0x002fd2000bfc2070 */
[----:B------:R-:W-:Y:S05]  /*0d50*/  BRA.U !UP6, `(.L_x_15) ;  /* 0x000000010e087547 */ /* 0x000fea000b800000 */
[----:B--234-:R-:W-:Y:S01]  /*0d60*/  UCGABAR_ARV ;  /* 0x00000000000079c7 */ /* 0x01cfe20008000000 */
[----:B------:R-:W-:Y:S05]  /*0d70*/  BRA `(.L_x_16) ;  /* 0x0000000000047947 */ /* 0x000fea0003800000 */
.L_x_15:
[----:B--234-:R-:W-:Y:S01]  /*0d80*/  NOP ;  /* 0x0000000000007918 */ /* 0x01cfe20000000000 */
.L_x_16:
[----:B------:R-:W1:Y:S01]  /*0d90*/  S2UR UR46, SR_CTAID.X ;  /* 0x00000000002e79c3 */ /* 0x000e620000002500 */
[----:B------:R-:W-:-:S05]  /*0da0*/  CS2R.32 R3, SR_CgaSize ;  /* 0x0000000000037805 */ /* 0x000fca0000008a00 */
[----:B------:R-:W-:-:S05]  /*0db0*/  IMAD R3, R3, -0xa0, RZ ;  /* 0xffffff6003037824 */ /* 0x000fca00078e02ff */
[----:B------:R-:W-:-:S14]  /*0dc0*/  R2UR UR5, R3 ;  /* 0x00000000030572ca */ /* 0x000fdc00000e0000 */
[----:B------:R-:W2:Y:S01]  /*0dd0*/  LDCU UR5, c[0x0][UR5+0x2b0] ;  /* 0x00005600050577ac */ /* 0x000ea20008000800 */
[----:B------:R-:W-:-:S05]  /*0de0*/  CS2R.32 R3, SR_CgaSize ;  /* 0x0000000000037805 */ /* 0x000fca0000008a00 */
[----:B------:R-:W-:-:S05]  /*0df0*/  IMAD R3, R3, -0xa0, RZ ;  /* 0xffffff6003037824 */ /* 0x000fca00078e02ff */
[----:B------:R-:W-:-:S14]  /*0e00*/  R2UR UR4, R3 ;  /* 0x00000000030472ca */ /* 0x000fdc00000e0000 */
[----:B------:R-:W3:Y:S01]  /*0e10*/  LDCU UR4, c[0x0][UR4+0x2b4] ;  /* 0x00005680040477ac */ /* 0x000ee20008000800 */
[----:B------:R-:W4:Y:S01]  /*0e20*/  S2UR UR45, SR_CTAID.Y ;  /* 0x00000000002d79c3 */ /* 0x000f220000002600 */
[----:B------:R-:W-:-:S05]  /*0e30*/  CS2R.32 R3, SR_CgaSize ;  /* 0x0000000000037805 */ /* 0x000fca0000008a00 */
[----:B------:R-:W-:-:S05]  /*0e40*/  IMAD R3, R3, -0xa0, RZ ;  /* 0xffffff6003037824 */ /* 0x000fca00078e02ff */
[----:B------:R-:W-:-:S14]  /*0e50*/  R2UR UR60, R3 ;  /* 0x00000000033c72ca */ /* 0x000fdc00000e0000 */
[----:B------:R-:W3:Y:S01]  /*0e60*/  LDCU UR60, c[0x0][UR60+0x2a0] ;  /* 0x000054003c3c77ac */ /* 0x000ee20008000800 */
[----:B------:R-:W-:-:S05]  /*0e70*/  CS2R.32 R3, SR_CgaSize ;  /* 0x0000000000037805 */ /* 0x000fca0000008a00 */
[----:B------:R-:W-:-:S05]  /*0e80*/  IMAD R3, R3, -0xa0, RZ ;  /* 0xffffff6003037824 */ /* 0x000fca00078e02ff */
[----:B------:R-:W-:-:S14]  /*0e90*/  R2UR UR57, R3 ;  /* 0x00000000033972ca */ /* 0x000fdc00000e0000 */
[----:B------:R-:W3:Y:S01]  /*0ea0*/  LDCU UR57, c[0x0][UR57+0x2a4] ;  /* 0x00005480393977ac */ /* 0x000ee20008000800 */
[----:B------:R-:W-:Y:S01]  /*0eb0*/  USHF.L.U32 UR24, UR48, 0xb, URZ ;  /* 0x0000000b30187899 */ /* 0x000fe200080006ff */
[----:B------:R-:W3:Y:S01]  /*0ec0*/  LDCU UR19, c[0x0][0xb24] ;  /* 0x00016480ff1377ac */ /* 0x000ee20008000800 */
[----:B------:R-:W3:Y:S01]  /*0ed0*/  LDCU UR42, c[0x0][0xb24] ;  /* 0x00016480ff2a77ac */ /* 0x000ee20008000800 */
[----:B-1----:R-:W-:Y:S01]  /*0ee0*/  I2FP.F32.U32 R3, UR46 ;  /* 0x0000002e00037c45 */ /* 0x002fe20008201000 */
[----:B------:R-:W1:Y:S04]  /*0ef0*/  LDCU UR22, c[0x0][0xb30] ;  /* 0x00016600ff1677ac */ /* 0x000e680008000800 */
[----:B--2---:R-:W-:Y:S01]  /*0f00*/  FMUL R3, R3, UR5 ;  /* 0x0000000503037c20 */ /* 0x004fe20008400000 */
[----:B------:R-:W-:Y:S01]  /*0f10*/  ULOP3.LUT UR24, UR24, 0x800, URZ, 0xc0, !UPT ;  /* 0x0000080018187892 */ /* 0x000fe2000f8ec0ff */
[----:B----4-:R-:W-:-:S04]  /*0f20*/  I2FP.F32.U32 R2, UR45 ;  /* 0x0000002d00027c45 */ /* 0x010fc80008201000 */
[----:B------:R-:W2:Y:S01]  /*0f30*/  F2I.U32.TRUNC.NTZ R3, R3 ;  /* 0x0000000300037305 */ /* 0x000ea2000020f000 */
[----:B---3--:R-:W-:-:S07]  /*0f40*/  FMUL R2, R2, UR4 ;  /* 0x0000000402027c20 */ /* 0x008fce0008400000 */
[----:B------:R-:W3:Y:S01]  /*0f50*/  F2I.U32.TRUNC.NTZ R2, R2 ;  /* 0x0000000200027305 */ /* 0x000ee2000020f000 */
[----:B--2---:R-:W-:Y:S02]  /*0f60*/  R2UR UR5, R3 ;  /* 0x00000000030572ca */ /* 0x004fe400000e0000 */
[----:B---3--:R-:W-:Y:S02]  /*0f70*/  R2UR UR4, R2 ;  /* 0x00000000020472ca */ /* 0x008fe400000e0000 */
[----:B------:R-:W-:-:S09]  /*0f80*/  PRMT R2, RZ, 0x7610, R2 ;  /* 0x00007610ff027816 */ /* 0x000fd20000000002 */
[----:B------:R-:W-:-:S04]  /*0f90*/  UIADD3 UR5, UPT, UPT, -UR5, URZ, URZ ;  /* 0x000000ff05057290 */ /* 0x000fc8000fffe1ff */
[----:B------:R-:W-:Y:S02]  /*0fa0*/  UIMAD UR60, UR60, UR5, UR46 ;  /* 0x000000053c3c72a4 */ /* 0x000fe4000f8e022e */
[----:B------:R-:W-:-:S04]  /*0fb0*/  UIADD3 UR4, UPT, UPT, -UR4, URZ, URZ ;  /* 0x000000ff04047290 */ /* 0x000fc8000fffe1ff */
[----:B------:R-:W-:Y:S01]  /*0fc0*/  UIMAD UR57, UR57, UR4, UR45 ;  /* 0x00000004393972a4 */ /* 0x000fe2000f8e022d */
[----:B-1----:R-:W-:Y:S11]  /*0fd0*/  BRA.U UP4, `(.L_x_17) ;  /* 0x0000000104247547 */ /* 0x002ff6000b800000 */
[----:B------:R-:W-:-:S04]  /*0fe0*/  UISETP.NE.AND UP0, UPT, UR57, URZ, UPT ;  /* 0x000000ff3900728c */ /* 0x000fc8000bf05270 */
[----:B------:R-:W-:-:S04]  /*0ff0*/  UISETP.EQ.OR UP0, UPT, UR60, URZ, !UP0 ;  /* 0x000000ff3c00728c */ /* 0x000fc8000c702670 */
[----:B------:R-:W-:Y:S02]  /*1000*/  USEL UR5, URZ, 0x1, !UP0 ;  /* 0x00000001ff057887 */ /* 0x000fe4000c000000 */
[----:B------:R-:W-:-:S04]  /*1010*/  UISETP.NE.AND UP0, UPT, UR57, URZ, UPT ;  /* 0x000000ff3900728c */ /* 0x000fc8000bf05270 */
[----:B------:R-:W-:Y:S02]  /*1020*/  USEL UR4, URZ, 0x2, UP0 ;  /* 0x00000002ff047887 */ /* 0x000fe40008000000 */
[----:B------:R-:W-:-:S04]  /*1030*/  UISETP.NE.AND UP0, UPT, UR60, 0x1, UPT ;  /* 0x000000013c00788c */ /* 0x000fc8000bf05270 */
[----:B------:R-:W-:-:S04]  /*1040*/  USEL UR4, UR4, 0x2, UP0 ;  /* 0x0000000204047887 */ /* 0x000fc80008000000 */
[----:B------:R-:W-:-:S06]  /*1050*/  UIADD3 UR4, UPT, UPT, UR5, UR4, URZ ;  /* 0x0000000405047290 */ /* 0x000fcc000fffe0ff */
[----:B------:R-:W-:-:S07]  /*1060*/  MOV R2, UR4 ;  /* 0x0000000400027c02 */ /* 0x000fce0008000f00 */
.L_x_17:
[----:B------:R-:W1:Y:S01]  /*1070*/  S2UR UR36, SR_CTAID.Z ;  /* 0x00000000002479c3 */ /* 0x000e620000002700 */
[----:B------:R-:W-:-:S09]  /*1080*/  UISETP.GE.AND UP0, UPT, UR19, 0x1, UPT ;  /* 0x000000011300788c */ /* 0x000fd2000bf06270 */
[----:B------:R-:W-:Y:S05]  /*1090*/  BRA.U !UP0, `(.L_x_18) ;  /* 0x0000000108d07547 */ /* 0x000fea000b800000 */
[----:B------:R-:W2:Y:S01]  /*10a0*/  LDCU UR20, c[0x0][0xb0c] ;  /* 0x00016180ff1477ac */ /* 0x000ea20008000800 */
[----:B------:R-:W3:Y:S01]  /*10b0*/  LDCU.128 UR12, c[0x0][0xb10] ;  /* 0x00016200ff0c77ac */ /* 0x000ee20008000c00 */
[----:B------:R-:W4:Y:S01]  /*10c0*/  LDCU UR6, c[0x0][0x370] ;  /* 0x00006e00ff0677ac */ /* 0x000f220008000800 */
[----:B------:R-:W1:Y:S01]  /*10d0*/  LDCU UR7, c[0x0][0x374] ;  /* 0x00006e80ff0777ac */ /* 0x000e620008000800 */
[----:B------:R-:W1:Y:S01]  /*10e0*/  LDCU UR21, c[0x0][0xb20] ;  /* 0x00016400ff1577ac */ /* 0x000e620008000800 */
[----:B--2---:R-:W-:Y:S02]  /*10f0*/  UISETP.NE.AND UP0, UPT, UR20, 0x1, UPT ;  /* 0x000000011400788c */ /* 0x004fe4000bf05270 */
[----:B---3--:R-:W-:Y:S01]  /*1100*/  UIMAD.WIDE.U32 UR4, UR46, UR12, URZ ;  /* 0x0000000c2e0472a5 */ /* 0x008fe2000f8e00ff */
[----:B------:R-:W2:Y:S01]  /*1110*/  LDCU.64 UR8, c[0x0][0xb28] ;  /* 0x00016500ff0877ac */ /* 0x000ea20008000a00 */
[----:B----4-:R-:W-:Y:S02]  /*1120*/  UIMAD.WIDE.U32 UR10, UR6, UR12, URZ ;  /* 0x0000000c060a72a5 */ /* 0x010fe4000f8e00ff */
[----:B------:R-:W-:-:S02]  /*1130*/  USHF.R.U32.HI UR5, URZ, UR13, UR5 ;  /* 0x0000000dff057299 */ /* 0x000fc40008011605 */
[----:B------:R-:W-:Y:S02]  /*1140*/  UISETP.NE.AND UP2, UPT, UR19, 0x1, UPT ;  /* 0x000000011300788c */ /* 0x000fe4000bf45270 */
[----:B------:R-:W-:Y:S01]  /*1150*/  USEL UR5, UR46, UR5, !UP0 ;  /* 0x000000052e057287 */ /* 0x000fe2000c000000 */
[----:B------:R-:W-:Y:S01]  /*1160*/  UMOV UR10, UR11 ;  /* 0x0000000b000a7c82 */ /* 0x000fe20008000000 */
[----:B------:R-:W-:Y:S02]  /*1170*/  UIMAD.WIDE.U32 UR16, UR45, UR15, URZ ;  /* 0x0000000f2d1072a5 */ /* 0x000fe4000f8e00ff */
[----:B------:R-:W-:Y:S02]  /*1180*/  @UP0 USHF.R.U32.HI UR6, URZ, UR13, UR10 ;  /* 0x0000000dff060299 */ /* 0x000fe4000801160a */
[----:B------:R-:W-:Y:S02]  /*1190*/  UISETP.NE.AND UP0, UPT, UR14, 0x1, UPT ;  /* 0x000000010e00788c */ /* 0x000fe4000bf05270 */
[----:B-1----:R-:W-:-:S02]  /*11a0*/  UIMAD.WIDE.U32 UR10, UR7, UR15, URZ ;  /* 0x0000000f070a72a5 */ /* 0x002fc4000f8e00ff */
[----:B--2---:R-:W-:Y:S01]  /*11b0*/  UIMAD.WIDE.U32 UR12, UR6, UR8, URZ ;  /* 0x00000008060c72a5 */ /* 0x004fe2000f8e00ff */
[----:B------:R-:W-:Y:S02]  /*11c0*/  UMOV UR4, UR17 ;  /* 0x0000001100047c82 */ /* 0x000fe40008000000 */
[----:B------:R-:W-:Y:S02]  /*11d0*/  USHF.R.U32.HI UR4, URZ, UR21, UR4 ;  /* 0x00000015ff047299 */ /* 0x000fe40008011604 */
[----:B------:R-:W-:Y:S02]  /*11e0*/  UMOV UR10, UR11 ;  /* 0x0000000b000a7c82 */ /* 0x000fe40008000000 */
[----:B------:R-:W-:Y:S01]  /*11f0*/  UMOV UR12, UR13 ;  /* 0x0000000d000c7c82 */ /* 0x000fe20008000000 */
[----:B------:R-:W-:Y:S02]  /*1200*/  @UP0 USHF.R.U32.HI UR7, URZ, UR21, UR10 ;  /* 0x00000015ff070299 */ /* 0x000fe4000801160a */
[----:B------:R-:W-:-:S02]  /*1210*/  USEL UR4, UR45, UR4, !UP0 ;  /* 0x000000042d047287 */ /* 0x000fc4000c000000 */
[----:B------:R-:W-:Y:S02]  /*1220*/  UIMAD.WIDE.U32 UR10, UR7, UR8, URZ ;  /* 0x00000008070a72a5 */ /* 0x000fe4000f8e00ff */
[----:B------:R-:W-:Y:S02]  /*1230*/  @UP2 USHF.R.U32.HI UR6, URZ, UR9, UR12 ;  /* 0x00000009ff062299 */ /* 0x000fe4000801160c */
[----:B------:R-:W-:-:S03]  /*1240*/  UIMAD.WIDE.U32 UR12, UR4, UR8, URZ ;  /* 0x00000008040c72a5 */ /* 0x000fc6000f8e00ff */
[----:B------:R-:W-:Y:S02]  /*1250*/  UMOV UR10, UR11 ;  /* 0x0000000b000a7c82 */ /* 0x000fe40008000000 */
[----:B------:R-:W-:Y:S02]  /*1260*/  @UP2 USHF.R.U32.HI UR7, URZ, UR9, UR10 ;  /* 0x00000009ff072299 */ /* 0x000fe4000801160a */
[----:B------:R-:W-:Y:S02]  /*1270*/  UIMAD UR10, UR6, UR19, URZ ;  /* 0x00000013060a72a4 */ /* 0x000fe4000f8e02ff */
[----:B------:R-:W-:-:S04]  /*1280*/  UIMAD UR7, UR7, UR19, URZ ;  /* 0x00000013070772a4 */ /* 0x000fc8000f8e02ff */
[----:B------:R-:W-:-:S03]  /*1290*/  UISETP.GE.AND UP0, UPT, UR4, UR7, UPT ;  /* 0x000000070400728c */ /* 0x000fc6000bf06270 */
[----:B------:R-:W-:Y:S01]  /*12a0*/  UMOV UR7, UR13 ;  /* 0x0000000d00077c82 */ /* 0x000fe20008000000 */
[----:B------:R-:W-:Y:S02]  /*12b0*/  UISETP.GE.OR UP0, UPT, UR5, UR10, UP0 ;  /* 0x0000000a0500728c */ /* 0x000fe40008706670 */
[----:B------:R-:W-:Y:S02]  /*12c0*/  UIMAD.WIDE.U32 UR10, UR5, UR8, URZ ;  /* 0x00000008050a72a5 */ /* 0x000fe4000f8e00ff */
[----:B------:R-:W-:Y:S02]  /*12d0*/  USHF.R.U32.HI UR7, URZ, UR9, UR7 ;  /* 0x00000009ff077299 */ /* 0x000fe40008011607 */
[----:B------:R-:W-:Y:S02]  /*12e0*/  UIADD3 UR10, UPT, UPT, -UR4, URZ, URZ ;  /* 0x000000ff040a7290 */ /* 0x000fe4000fffe1ff */
[----:B------:R-:W-:Y:S02]  /*12f0*/  USEL UR7, UR4, UR7, !UP2 ;  /* 0x0000000704077287 */ /* 0x000fe4000d000000 */
[----:B------:R-:W-:Y:S01]  /*1300*/  UIMAD UR10, UR14, UR10, UR45 ;  /* 0x0000000a0e0a72a4 */ /* 0x000fe2000f8e022d */
[----:B------:R-:W-:Y:S01]  /*1310*/  @!UP0 UMOV UR8, UR11 ;  /* 0x0000000b00088c82 */ /* 0x000fe20008000000 */
[----:B------:R-:W-:-:S02]  /*1320*/  UIADD3 UR11, UPT, UPT, -UR5, URZ, URZ ;  /* 0x000000ff050b7290 */ /* 0x000fc4000fffe1ff */
[----:B------:R-:W-:Y:S02]  /*1330*/  @!UP0 USHF.R.U32.HI UR8, URZ, UR9, UR8 ;  /* 0x00000009ff088299 */ /* 0x000fe40008011608 */
[----:B------:R-:W-:Y:S02]  /*1340*/  UIADD3 UR9, UPT, UPT, -UR7, URZ, URZ ;  /* 0x000000ff07097290 */ /* 0x000fe4000fffe1ff */
[----:B------:R-:W-:Y:S02]  /*1350*/  @!UP0 USEL UR8, UR5, UR8, !UP2 ;  /* 0x0000000805088287 */ /* 0x000fe4000d000000 */
[----:B------:R-:W-:Y:S02]  /*1360*/  UIMAD UR9, UR19, UR9, UR4 ;  /* 0x00000009130972a4 */ /* 0x000fe4000f8e0204 */
[----:B------:R-:W-:Y:S02]  /*1370*/  @!UP0 UIADD3 UR7, UPT, UPT, UR7, -UR8, URZ ;  /* 0x8000000807078290 */ /* 0x000fe4000fffe0ff */
[----:B------:R-:W-:-:S02]  /*1380*/  @!UP0 UIMAD UR6, UR9, UR6, UR8 ;  /* 0x00000006090682a4 */ /* 0x000fc4000f8e0208 */
[----:B------:R-:W-:Y:S02]  /*1390*/  @!UP0 UIMAD UR4, UR7, UR19, UR5 ;  /* 0x00000013070482a4 */ /* 0x000fe4000f8e0205 */
[----:B------:R-:W-:Y:S02]  /*13a0*/  UIMAD UR46, UR20, UR11, UR46 ;  /* 0x0000000b142e72a4 */ /* 0x000fe4000f8e022e */
[----:B------:R-:W-:Y:S01]  /*13b0*/  UIMAD UR45, UR4, UR14, UR10 ;  /* 0x0000000e042d72a4 */ /* 0x000fe2000f8e020a */
[----:B------:R-:W-:Y:S02]  /*13c0*/  @!UP0 UMOV UR5, UR6 ;  /* 0x0000000600058c82 */ /* 0x000fe40008000000 */
[----:B------:R-:W-:-:S12]  /*13d0*/  UIMAD UR46, UR5, UR20, UR46 ;  /* 0x00000014052e72a4 */ /* 0x000fd8000f8e022e */
.L_x_18:
[----:B------:R-:W-:-:S09]  /*13e0*/  UISETP.NE.AND UP0, UPT, UR22, 0x1, UPT ;  /* 0x000000011600788c */ /* 0x000fd2000bf05270 */
[----:B------:R-:W-:Y:S05]  /*13f0*/  BRA.U UP0, `(.L_x_19) ;  /* 0x0000000100407547 */ /* 0x000fea000b800000 */
[----:B------:R-:W2:Y:S01]  /*1400*/  LDCU.128 UR8, c[0x0][0xb10] ;  /* 0x00016200ff0877ac */ /* 0x000ea20008000c00 */
[----:B------:R-:W3:Y:S01]  /*1410*/  LDCU UR12, c[0x0][0xb0c] ;  /* 0x00016180ff0c77ac */ /* 0x000ee20008000800 */
[----:B------:R-:W4:Y:S01]  /*1420*/  LDCU UR13, c[0x0][0xb20] ;  /* 0x00016400ff0d77ac */ /* 0x000f220008000800 */
[----:B--2---:R-:W-:Y:S02]  /*1430*/  UIMAD.WIDE.U32 UR4, UR46, UR8, URZ ;  /* 0x000000082e0472a5 */ /* 0x004fe4000f8e00ff */
[----:B------:R-:W-:Y:S02]  /*1440*/  UIMAD.WIDE.U32 UR6, UR45, UR11, URZ ;  /* 0x0000000b2d0672a5 */ /* 0x000fe4000f8e00ff */
[----:B---3--:R-:W-:Y:S02]  /*1450*/  UISETP.NE.AND UP0, UPT, UR12, 0x1, UPT ;  /* 0x000000010c00788c */ /* 0x008fe4000bf05270 */
[----:B------:R-:W-:-:S03]  /*1460*/  USHF.R.U32.HI UR5, URZ, UR9, UR5 ;  /* 0x00000009ff057299 */ /* 0x000fc60008011605 */
[----:B------:R-:W-:Y:S01]  /*1470*/  UMOV UR4, UR7 ;  /* 0x0000000700047c82 */ /* 0x000fe20008000000 */
[----:B------:R-:W-:Y:S02]  /*1480*/  USEL UR5, UR46, UR5, !UP0 ;  /* 0x000000052e057287 */ /* 0x000fe4000c000000 */
[----:B------:R-:W-:Y:S02]  /*1490*/  UISETP.NE.AND UP0, UPT, UR10, 0x1, UPT ;  /* 0x000000010a00788c */ /* 0x000fe4000bf05270 */
[----:B----4-:R-:W-:-:S04]  /*14a0*/  USHF.R.U32.HI UR4, URZ, UR13, UR4 ;  /* 0x0000000dff047299 */ /* 0x010fc80008011604 */
[----:B------:R-:W-:-:S04]  /*14b0*/  USEL UR4, UR45, UR4, !UP0 ;  /* 0x000000042d047287 */ /* 0x000fc8000c000000 */
[----:B------:R-:W-:Y:S02]  /*14c0*/  UIADD3 UR6, UPT, UPT, UR5, -UR4, URZ ;  /* 0x8000000405067290 */ /* 0x000fe4000fffe0ff */
[----:B------:R-:W-:Y:S02]  /*14d0*/  UIADD3 UR4, UPT, UPT, -UR5, UR4, URZ ;  /* 0x0000000405047290 */ /* 0x000fe4000fffe1ff */
[----:B------:R-:W-:Y:S02]  /*14e0*/  UIMAD UR45, UR6, UR10, UR45 ;  /* 0x0000000a062d72a4 */ /* 0x000fe4000f8e022d */
[----:B------:R-:W-:-:S12]  /*14f0*/  UIMAD UR46, UR4, UR12, UR46 ;  /* 0x0000000c042e72a4 */ /* 0x000fd8000f8e022e */
.L_x_19:
[----:B------:R-:W-:Y:S01]  /*1500*/  UISETP.NE.AND UP0, UPT, UR18, 0x2, UPT ;  /* 0x000000021200788c */ /* 0x000fe2000bf05270 */
[----:B------:R-:W-:Y:S09]  /*1510*/  BRA.U !UP6, `(.L_x_20) ;  /* 0x000000010e0c7547 */ /* 0x000ff2000b800000 */
[----:B------:R-:W-:Y:S01]  /*1520*/  UCGABAR_WAIT ;  /* 0x0000000000007dc7 */ /* 0x000fe20008000000 */
[----:B------:R-:W-:Y:S01]  /*1530*/  CCTL.IVALL ;  /* 0x00000000ff00798f */ /* 0x000fe20002000000 */
[----:B------:R-:W-:Y:S05]  /*1540*/  BRA `(.L_x_21) ;  /* 0x0000000000047947 */ /* 0x000fea0003800000 */
.L_x_20:
[----:B------:R-:W-:Y:S06]  /*1550*/  BAR.SYNC.DEFER_BLOCKING 0x0 ;  /* 0x0000000000007b1d */ /* 0x000fec0000010000 */
.L_x_21:
[----:B------:R-:W-:Y:S05]  /*1560*/  BRA.U UP0, `(.L_x_22) ;  /* 0x0000001100c07547 */ /* 0x000fea000b800000 */
[----:B------:R-:W2:Y:S01]  /*1570*/  LDCU UR6, c[0x0][0x38c] ;  /* 0x00007180ff0677ac */ /* 0x000ea20008000800 */
[----:B------:R-:W-:Y:S01]  /*1580*/  PLOP3.LUT P1, PT, PT, PT, UP3, 0x80, 0x8 ;  /* 0x000000000008781c */ /* 0x000fe20003f2f038 */
[----:B------:R-:W-:Y:S01]  /*1590*/  IMAD.MOV.U32 R12, RZ, RZ, 0x1 ;  /* 0x00000001ff0c7424 */ /* 0x000fe200078e00ff */
[----:B------:R-:W-:Y:S01]  /*15a0*/  ISETP.EQ.OR P2, PT, R0, RZ, P3 ;  /* 0x000000ff0000720c */ /* 0x000fe20001f42670 */
[----:B------:R-:W-:Y:S01]  /*15b0*/  UISETP.NE.AND UP1, UPT, UR18, URZ, UPT ;  /* 0x000000ff1200728c */ /* 0x000fe2000bf25270 */
[----:B------:R-:W-:Y:S01]  /*15c0*/  PLOP3.LUT P1, PT, P1, PT, PT, 0x8, 0x80 ;  /* 0x000000000080781c */ /* 0x000fe20000f2e170 */
[----:B------:R-:W-:Y:S01]  /*15d0*/  USEL UR25, URZ, 0x1, UP5 ;  /* 0x00000001ff197887 */ /* 0x000fe2000a800000 */
[----:B------:R-:W-:Y:S01]  /*15e0*/  CS2R R10, SRZ ;  /* 0x00000000000a7805 */ /* 0x000fe2000001ff00 */
[----:B------:R-:W-:Y:S01]  /*15f0*/  IMAD.MOV.U32 R9, RZ, RZ, RZ ;  /* 0x000000ffff097224 */ /* 0x000fe200078e00ff */
[----:B------:R-:W3:Y:S01]  /*1600*/  LDCU UR39, c[0x0][0x370] ;  /* 0x00006e00ff2777ac */ /* 0x000ee20008000800 */
[----:B------:R-:W-:Y:S01]  /*1610*/  IMAD.MOV.U32 R8, RZ, RZ, 0x1 ;  /* 0x00000001ff087424 */ /* 0x000fe200078e00ff */
[----:B------:R-:W4:Y:S01]  /*1620*/  LDCU.64 UR28, c[0x0][0x348] ;  /* 0x00006900ff1c77ac */ /* 0x000f220008000a00 */
[----:B------:R-:W-:-:S02]  /*1630*/  USHF.R.U32.HI UR44, URZ, 0x6, UR24 ;  /* 0x00000006ff2c7899 */ /* 0x000fc40008011618 */
[----:B--2---:R-:W-:Y:S02]  /*1640*/  UIADD3 UR5, UPT, UPT, UR6, 0x3f, URZ ;  /* 0x0000003f06057890 */ /* 0x004fe4000fffe0ff */
[----:B------:R-:W-:Y:S02]  /*1650*/  UIADD3 UR47, UPT, UPT, UR6, 0x7e, URZ ;  /* 0x0000007e062f7890 */ /* 0x000fe4000fffe0ff */
[----:B------:R-:W-:Y:S01]  /*1660*/  USHF.R.S32.HI UR4, URZ, 0x1f, UR5 ;  /* 0x0000001fff047899 */ /* 0x000fe20008011405 */
[----:B------:R-:W2:Y:S03]  /*1670*/  LDCU UR38, c[0x0][0x374] ;  /* 0x00006e80ff2677ac */ /* 0x000ea60008000800 */
[----:B------:R-:W-:Y:S02]  /*1680*/  ULEA.HI UR4, UR4, UR5, URZ, 0x6 ;  /* 0x0000000504047291 */ /* 0x000fe4000f8f30ff */
[----:B------:R-:W-:-:S02]  /*1690*/  USEL UR25, UR25, 0x2, UP1 ;  /* 0x0000000219197887 */ /* 0x000fc40008800000 */
[----:B------:R-:W-:Y:S02]  /*16a0*/  USHF.R.S32.HI UR41, URZ, 0x6, UR4 ;  /* 0x00000006ff297899 */ /* 0x000fe40008011404 */
[----:B------:R-:W-:Y:S02]  /*16b0*/  UIADD3 UR4, UPT, UPT, UR6, -0x1, URZ ;  /* 0xffffffff06047890 */ /* 0x000fe4000fffe0ff */
[----:B------:R-:W-:Y:S02]  /*16c0*/  UISETP.LT.U32.AND UP0, UPT, UR41, 0x4, UPT ;  /* 0x000000042900788c */ /* 0x000fe4000bf01070 */
[----:B------:R-:W-:Y:S02]  /*16d0*/  UISETP.GE.U32.AND UP2, UPT, UR4, -0x7f, UPT ;  /* 0xffffff810400788c */ /* 0x000fe4000bf46070 */
[----:B------:R-:W-:Y:S01]  /*16e0*/  USEL UR40, UR41, 0x4, UP0 ;  /* 0x0000000429287887 */ /* 0x000fe20008000000 */
[----:B------:R-:W-:-:S03]  /*16f0*/  UMOV UR5, URZ ;  /* 0x000000ff00057c82 */ /* 0x000fc60008000000 */
[----:B------:R-:W-:Y:S02]  /*1700*/  UIADD3 UR21, UPT, UPT, UR40, -0x1, URZ ;  /* 0xffffffff28157890 */ /* 0x000fe4000fffe0ff */
[----:B------:R-:W-:-:S03]  /*1710*/  UIADD3 UR43, UPT, UPT, UR41, -UR40, URZ ;  /* 0x80000028292b7290 */ /* 0x000fc6000fffe0ff */
[----:B------:R-:W-:-:S04]  /*1720*/  @UP2 UIADD3 UR21, UPT, UPT, UR40, URZ, URZ ;  /* 0x000000ff28152290 */ /* 0x000fc8000fffe0ff */
[----:B--234-:R-:W-:-:S12]  /*1730*/  UIADD3 UR21, UPT, UPT, UR21, 0x1, URZ ;  /* 0x0000000115157890 */ /* 0x01cfd8000fffe0ff */
.L_x_42:
[----:B------:R-:W-:Y:S01]  /*1740*/  UISETP.NE.AND UP0, UPT, UR48, URZ, UPT ;  /* 0x000000ff3000728c */ /* 0x000fe2000bf05270 */
[----:B------:R-:W2:Y:S08]  /*1750*/  S2UR UR48, SR_CgaCtaId ;  /* 0x00000000003079c3 */ /* 0x000eb00000008800 */
[----:B------:R-:W-:Y:S05]  /*1760*/  BRA.U UP0, `(.L_x_23) ;  /* 0x0000000100347547 */ /* 0x000fea000b800000 */
[----:B------:R-:W3:Y:S01]  /*1770*/  S2R R0, SR_CgaCtaId ;  /* 0x0000000000007919 */ /* 0x000ee20000008800 */
[----:B------:R-:W-:-:S04]  /*1780*/  MOV R2, 0x400 ;  /* 0x0000040000027802 */ /* 0x000fc80000000f00 */
[----:B---3--:R-:W-:Y:S02]  /*1790*/  LEA R0, R0, R2, 0x18 ;  /* 0x0000000200007211 */ /* 0x008fe400078ec0ff */
[----:B------:R-:W-:-:S03]  /*17a0*/  SHF.L.U32 R2, R8, 0x1f, RZ ;  /* 0x0000001f08027819 */ /* 0x000fc600000006ff */
[----:B------:R-:W-:-:S04]  /*17b0*/  IMAD R0, R9, 0x8, R0 ;  /* 0x0000000809007824 */ /* 0x000fc800078e0200 */
[----:B------:R-:W3:Y:S02]  /*17c0*/  SYNCS.PHASECHK.TRANS64.TRYWAIT P0, [R0+URZ+0xd0], R2 ;  /* 0x0000d002000075a7 */ /* 0x000ee400080011ff */
[----:B---3--:R-:W-:Y:S05]  /*17d0*/  @!P0 BRA `(.L_x_24) ;  /* 0x0000004c00dc8947 */ /* 0x008fea0003800000 */
.L_x_102:
[----:B------:R-:W-:Y:S01]  /*17e0*/  VIADD R9, R9, 0x1 ;  /* 0x0000000109097836 */ /* 0x000fe20000000000 */
[----:B------:R3:W-:Y:S04]  /*17f0*/  SYNCS.ARRIVE.TRANS64.A1T0 RZ, [R0+URZ+0xc0], RZ ;  /* 0x0000c0ff00ff79a7 */ /* 0x0007e800081000ff */
[----:B------:R-:W-:-:S04]  /*1800*/  ISETP.NE.AND P0, PT, R9, 0x2, PT ;  /* 0x000000020900780c */ /* 0x000fc80003f05270 */
[----:B------:R-:W-:Y:S02]  /*1810*/  SEL R9, R9, RZ, P0 ;  /* 0x000000ff09097207 */ /* 0x000fe40000000000 */
[----:B---3--:R-:W-:-:S04]  /*1820*/  SEL R0, RZ, 0x1, P0 ;  /* 0x00000001ff007807 */ /* 0x008fc80000000000 */
[----:B------:R-:W-:-:S07]  /*1830*/  LOP3.LUT R8, R8, R0, RZ, 0x3c, !PT ;  /* 0x0000000008087212 */ /* 0x000fce00078e3cff */
.L_x_23:
[----:B------:R-:W-:Y:S01]  /*1840*/  UMOV UR6, 0x400 ;  /* 0x0000040000067882 */ /* 0x000fe20000000000 */
[----:B------:R-:W-:Y:S01]  /*1850*/  SHF.L.U32 R0, R12, 0x1f, RZ ;  /* 0x0000001f0c007819 */ /* 0x000fe200000006ff */
[----:B--2---:R-:W-:Y:S02]  /*1860*/  ULEA UR6, UR48, UR6, 0x18 ;  /* 0x0000000630067291 */ /* 0x004fe4000f8ec0ff */
[----:B------:R-:W-:Y:S02]  /*1870*/  UISETP.GE.U32.AND UP0, UPT, UR47, 0x7f, UPT ;  /* 0x0000007f2f00788c */ /* 0x000fe4000bf06070 */
[----:B------:R-:W-:Y:S02]  /*1880*/  ULEA UR4, UR5, UR6, 0x3 ;  /* 0x0000000605047291 */ /* 0x000fe4000f8e18ff */
[----:B------:R-:W-:Y:S02]  /*1890*/  USHF.L.U32 UR35, UR46, 0x6, URZ ;  /* 0x000000062e237899 */ /* 0x000fe400080006ff */
[----:B------:R-:W-:Y:S01]  /*18a0*/  ULEA UR11, UR45, UR44, 0x6 ;  /* 0x0000002c2d0b7291 */ /* 0x000fe2000f8e30ff */
[----:B------:R-:W-:-:S04]  /*18b0*/  UMOV UR13, URZ ;  /* 0x000000ff000d7c82 */ /* 0x000fc80008000000 */
[----:B------:R2:W3:Y:S01]  /*18c0*/  SYNCS.PHASECHK.TRANS64.TRYWAIT P0, [UR4+0x20], R0 ;  /* 0x00002000ff0075a7 */ /* 0x0004e20008001104 */
[----:B------:R-:W-:Y:S06]  /*18d0*/  BRA.U !UP0, `(.L_x_25) ;  /* 0x0000000108bc7547 */ /* 0x000fec000b800000 */
[----:B------:R-:W-:Y:S01]  /*18e0*/  UMOV UR7, URZ ;  /* 0x000000ff00077c82 */ /* 0x000fe20008000000 */
[----:B------:R-:W-:-:S05]  /*18f0*/  UMOV UR4, UR5 ;  /* 0x0000000500047c82 */ /* 0x000fca0008000000 */
.L_x_31:
[----:B------:R-:W-:Y:S01]  /*1900*/  ULEA UR33, UR4, UR6, 0x3 ;  /* 0x0000000604217291 */ /* 0x000fe2000f8e18ff */
[----:B---3--:R-:W-:Y:S01]  /*1910*/  @!P3 MOV R2, 0x2000 ;  /* 0x000020000002b802 */ /* 0x008fe20000000f00 */
[----:B-1-34-:R-:W-:Y:S10]  /*1920*/  @P0 BRA `(.L_x_26) ;  /* 0x00000000000c0947 */ /* 0x01aff40003800000 */
[----:B------:R-:W-:-:S04]  /*1930*/  SHF.L.U32 R3, R12, 0x1f, RZ ;  /* 0x0000001f0c037819 */ /* 0x000fc800000006ff */
[----:B------:R-:W3:Y:S02]  /*1940*/  SYNCS.PHASECHK.TRANS64.TRYWAIT P0, [UR33+0x20], R3 ;  /* 0x00002003ff0075a7 */ /* 0x000ee40008001121 */
[----:B---3--:R-:W-:Y:S05]  /*1950*/  @!P0 BRA `(.L_x_27) ;  /* 0x0000004c00908947 */ /* 0x008fea0003800000 */
.L_x_26:
[----:B------:R3:W-:Y:S01]  /*1960*/  @!P3 SYNCS.ARRIVE.TRANS64 RZ, [UR33], R2 ;  /* 0x00000002ffffb9a7 */ /* 0x0007e20008000021 */
[----:B------:R-:W-:-:S04]  /*1970*/  ULOP3.LUT UR5, UR25, 0x2, URZ, 0xfc, !UPT ;  /* 0x0000000219057892 */ /* 0x000fc8000f8efcff */
[----:B------:R-:W-:-:S09]  /*1980*/  UISETP.NE.AND UP0, UPT, UR5, 0x2, UPT ;  /* 0x000000020500788c */ /* 0x000fd2000bf05270 */
[----:B------:R-:W-:Y:S05]  /*1990*/  BRA.U UP0, `(.L_x_28) ;  /* 0x0000000100047547 */ /* 0x000fea000b800000 */
[----:B-1----:R-:W-:Y:S05]  /*19a0*/  BPT.TRAP 0x1 ;  /* 0x000000040000795c */ /* 0x002fea0000300000 */
.L_x_28:
[----:B------:R-:W-:Y:S04]  /*19b0*/  BSSY.RECONVERGENT B0, `(.L_x_29) ;  /* 0x0000003000007945 */ /* 0x000fe80003800200 */
[----:B------:R-:W-:Y:S05]  /*19c0*/  @P2 BRA `(.L_x_30) ;  /* 0x0000000000042947 */ /* 0x000fea0003800000 */
[----:B-1----:R-:W-:Y:S05]  /*19d0*/  BPT.TRAP 0x1 ;  /* 0x000000040000795c */ /* 0x002fea0000300000 */
.L_x_30:
[----:B-1----:R-:W-:Y:S05]  /*19e0*/  BSYNC.RECONVERGENT B0 ;  /* 0x0000000000007941 */ /* 0x002fea0003800200 */
.L_x_29:
[----:B------:R-:W-:Y:S02]  /*19f0*/  UIADD3 UR5, UPT, UPT, UR4, 0x1, URZ ;  /* 0x0000000104057890 */ /* 0x000fe4000fffe0ff */
[----:B------:R-:W-:Y:S02]  /*1a00*/  USHF.L.U32 UR34, UR7, 0x6, URZ ;  /* 0x0000000607227899 */ /* 0x000fe400080006ff */
[----:B------:R-:W-:Y:S02]  /*1a10*/  UISETP.NE.AND UP0, UPT, UR5, 0x4, UPT ;  /* 0x000000040500788c */ /* 0x000fe4000bf05270 */
[----:B------:R-:W-:Y:S02]  /*1a20*/  USHF.L.U32 UR32, UR4, 0xc, URZ ;  /* 0x0000000c04207899 */ /* 0x000fe400080006ff */
[----:B------:R-:W-:Y:S02]  /*1a30*/  USEL UR9, URZ, 0x1, UP0 ;  /* 0x00000001ff097887 */ /* 0x000fe40008000000 */
[----:B------:R-:W-:-:S02]  /*1a40*/  USEL UR5, UR5, URZ, UP0 ;  /* 0x000000ff05057287 */ /* 0x000fc40008000000 */
[----:B------:R-:W-:Y:S02]  /*1a50*/  UIADD3 UR14, UP0, UPT, UR28, 0x180, URZ ;  /* 0x000001801c0e7890 */ /* 0x000fe4000ff1e0ff */
[----:B------:R-:W-:Y:S01]  /*1a60*/  ULEA UR8, UR5, UR6, 0x3 ;  /* 0x0000000605087291 */ /* 0x000fe2000f8e18ff */
[----:B------:R-:W-:Y:S01]  /*1a70*/  LOP3.LUT R12, R12, UR9, RZ, 0x3c, !PT ;  /* 0x000000090c0c7c12 */ /* 0x000fe2000f8e3cff */
[----:B------:R-:W-:Y:S02]  /*1a80*/  UIADD3 UR7, UPT, UPT, UR7, 0x1, URZ ;  /* 0x0000000107077890 */ /* 0x000fe4000fffe0ff */
[----:B------:R-:W-:Y:S01]  /*1a90*/  UIADD3 UR16, UP1, UPT, UR28, 0x80, URZ ;  /* 0x000000801c107890 */ /* 0x000fe2000ff3e0ff */
[----:B--2---:R-:W-:Y:S01]  /*1aa0*/  SHF.L.U32 R0, R12, 0x1f, RZ ;  /* 0x0000001f0c007819 */ /* 0x004fe200000006ff */
[----:B------:R-:W-:Y:S02]  /*1ab0*/  UIADD3.X UR15, UPT, UPT, URZ, UR29, URZ, UP0, !UPT ;  /* 0x0000001dff0f7290 */ /* 0x000fe400087fe4ff */
[----:B------:R-:W-:Y:S01]  /*1ac0*/  UISETP.NE.AND UP0, UPT, UR7, UR21, UPT ;  /* 0x000000150700728c */ /* 0x000fe2000bf05270 */
[----:B------:R4:W1:Y:S01]  /*1ad0*/  SYNCS.PHASECHK.TRANS64.TRYWAIT P0, [UR8+0x20], R0 ;  /* 0x00002000ff0075a7 */ /* 0x0008620008001108 */
[----:B------:R-:W-:-:S02]  /*1ae0*/  ULOP3.LUT UR8, UR32, UR24, URZ, 0xfc, !UPT ;  /* 0x0000001820087292 */ /* 0x000fc4000f8efcff */
[----:B------:R-:W-:Y:S02]  /*1af0*/  UIADD3.X UR17, UPT, UPT, URZ, UR29, URZ, UP1, !UPT ;  /* 0x0000001dff117290 */ /* 0x000fe40008ffe4ff */
[----:B------:R-:W-:Y:S02]  /*1b00*/  UIADD3 UR32, UPT, UPT, UR6, 0x2400, UR32 ;  /* 0x0000240006207890 */ /* 0x000fe4000fffe020 */
[----:B------:R-:W-:Y:S01]  /*1b10*/  UIADD3 UR8, UPT, UPT, UR6, 0x6400, UR8 ;  /* 0x0000640006087890 */ /* 0x000fe2000fffe008 */
[----:B------:R-:W-:Y:S01]  /*1b20*/  UMOV UR18, 0x0 ;  /* 0x0000000000127882 */ /* 0x000fe20000000000 */
[----:B------:R-:W-:Y:S01]  /*1b30*/  UMOV UR19, 0x10000000 ;  /* 0x1000000000137882 */ /* 0x000fe20000000000 */
[----:B------:R-:W-:Y:S01]  /*1b40*/  UMOV UR4, 0x30000 ;  /* 0x0003000000047882 */ /* 0x000fe20000000000 */
[----:B------:R-:W-:Y:S01]  /*1b50*/  UMOV UR12, UR36 ;  /* 0x00000024000c7c82 */ /* 0x000fe20008000000 */
[----:B------:R-:W-:Y:S01]  /*1b60*/  UMOV UR9, UR33 ;  /* 0x0000002100097c82 */ /* 0x000fe20008000000 */
[----:B------:R-:W-:Y:S01]  /*1b70*/  UMOV UR10, UR34 ;  /* 0x00000022000a7c82 */ /* 0x000fe20008000000 */
[----:B------:R-:W-:Y:S01]  /*1b80*/  UTMALDG.3D [UR32], [UR16], desc[UR18] ;  /* 0x00001220100075b4 */ /* 0x000fe20008011000 */
[----:B------:R-:W-:Y:S01]  /*1b90*/  UMOV UR13, UR21 ;  /* 0x00000015000d7c82 */ /* 0x000fe20008000000 */
[----:B------:R2:W-:Y:S02]  /*1ba0*/  UTMALDG.3D.MULTICAST [UR8], [UR14], UR4, desc[UR18] ;  /* 0x000012080e0073b4 */ /* 0x0005e40008011804 */
[----:B--2---:R-:W-:Y:S01]  /*1bb0*/  UMOV UR4, UR5 ;  /* 0x0000000500047c82 */ /* 0x004fe20008000000 */
[----:B------:R-:W-:Y:S05]  /*1bc0*/  BRA.U UP0, `(.L_x_31) ;  /* 0xfffffffd004c7547 */ /* 0x000fea000b83ffff */
.L_x_25:
[----:B------:R-:W-:Y:S01]  /*1bd0*/  ULEA UR4, UR5, UR6, 0x3 ;  /* 0x0000000605047291 */ /* 0x000fe2000f8e18ff */
[----:B--2-4-:R-:W-:Y:S01]  /*1be0*/  SHF.L.U32 R0, R12, 0x1f, RZ ;  /* 0x0000001f0c007819 */ /* 0x014fe200000006ff */
[----:B------:R-:W-:Y:S01]  /*1bf0*/  @!P1 SYNCS.ARRIVE.TRANS64.A1T0 RZ, [UR6+0x58], RZ ;  /* 0x000058ffffff99a7 */ /* 0x000fe20008100006 */
[----:B------:R-:W-:-:S06]  /*1c00*/  UISETP.GT.AND UP0, UPT, UR41, UR40, UPT ;  /* 0x000000282900728c */ /* 0x000fcc000bf04270 */
[----:B-1-3--:R1:W2:Y:S03]  /*1c10*/  SYNCS.PHASECHK.TRANS64.TRYWAIT P0, [UR4+0x20], R0 ;  /* 0x00002000ff0075a7 */ /* 0x00a2a60008001104 */
[----:B------:R-:W-:Y:S05]  /*1c20*/  BRA.U !UP0, `(.L_x_32) ;  /* 0x0000000108c07547 */ /* 0x000fea000b800000 */
[----:B------:R-:W-:Y:S01]  /*1c30*/  UIADD3 UR26, UPT, UPT, UR43, UR13, URZ ;  /* 0x0000000d2b1a7290 */ /* 0x000fe2000fffe0ff */
[----:B------:R-:W-:-:S11]  /*1c40*/  UMOV UR4, UR5 ;  /* 0x0000000500047c82 */ /* 0x000fd60008000000 */
.L_x_38:
[----:B------:R-:W-:Y:S01]  /*1c50*/  ULEA UR17, UR4, UR6, 0x3 ;  /* 0x0000000604117291 */ /* 0x000fe2000f8e18ff */
[----:B--2---:R-:W-:Y:S01]  /*1c60*/  @!P3 MOV R2, 0x2000 ;  /* 0x000020000002b802 */ /* 0x004fe20000000f00 */
[----:B--234-:R-:W-:Y:S10]  /*1c70*/  @P0 BRA `(.L_x_33) ;  /* 0x00000000000c0947 */ /* 0x01cff40003800000 */
[----:B------:R-:W-:-:S04]  /*1c80*/  SHF.L.U32 R3, R12, 0x1f, RZ ;  /* 0x0000001f0c037819 */ /* 0x000fc800000006ff */
[----:B------:R-:W2:Y:S02]  /*1c90*/  SYNCS.PHASECHK.TRANS64.TRYWAIT P0, [UR17+0x20], R3 ;  /* 0x00002003ff0075a7 */ /* 0x000ea40008001111 */
[----:B--2---:R-:W-:Y:S05]  /*1ca0*/  @!P0 BRA `(.L_x_34) ;  /* 0x0000004800d48947 */ /* 0x004fea0003800000 */
.L_x_33:
[----:B------:R2:W-:Y:S01]  /*1cb0*/  @!P3 SYNCS.ARRIVE.TRANS64 RZ, [UR17], R2 ;  /* 0x00000002ffffb9a7 */ /* 0x0005e20008000011 */
[----:B------:R-:W-:-:S04]  /*1cc0*/  ULOP3.LUT UR5, UR25, 0x2, URZ, 0xfc, !UPT ;  /* 0x0000000219057892 */ /* 0x000fc8000f8efcff */
[----:B------:R-:W-:-:S09]  /*1cd0*/  UISETP.NE.AND UP0, UPT, UR5, 0x2, UPT ;  /* 0x000000020500788c */ /* 0x000fd2000bf05270 */
[----:B------:R-:W-:Y:S05]  /*1ce0*/  BRA.U UP0, `(.L_x_35) ;  /* 0x0000000100047547 */ /* 0x000fea000b800000 */
[----:B------:R-:W-:Y:S05]  /*1cf0*/  BPT.TRAP 0x1 ;  /* 0x000000040000795c */ /* 0x000fea0000300000 */
.L_x_35:
[----:B------:R-:W-:Y:S04]  /*1d00*/  BSSY.RECONVERGENT B0, `(.L_x_36) ;  /* 0x0000003000007945 */ /* 0x000fe80003800200 */
[----:B------:R-:W-:Y:S05]  /*1d10*/  @P2 BRA `(.L_x_37) ;  /* 0x0000000000042947 */ /* 0x000fea0003800000 */
[----:B------:R-:W-:Y:S05]  /*1d20*/  BPT.TRAP 0x1 ;  /* 0x000000040000795c */ /* 0x000fea0000300000 */
.L_x_37:
[----:B------:R-:W-:Y:S05]  /*1d30*/  BSYNC.RECONVERGENT B0 ;  /* 0x0000000000007941 */ /* 0x000fea0003800200 */
.L_x_36:
[----:B------:R-:W-:Y:S02]  /*1d40*/  UIADD3 UR5, UPT, UPT, UR4, 0x1, URZ ;  /* 0x0000000104057890 */ /* 0x000fe4000fffe0ff */
[----:B------:R-:W-:Y:S02]  /*1d50*/  USHF.L.U32 UR18, UR13, 0x6, URZ ;  /* 0x000000060d127899 */ /* 0x000fe400080006ff */
[----:B------:R-:W-:Y:S02]  /*1d60*/  UISETP.NE.AND UP0, UPT, UR5, 0x4, UPT ;  /* 0x000000040500788c */ /* 0x000fe4000bf05270 */
[----:B------:R-:W-:Y:S02]  /*1d70*/  USHF.L.U32 UR16, UR4, 0xc, URZ ;  /* 0x0000000c04107899 */ /* 0x000fe400080006ff */
[----:B------:R-:W-:Y:S02]  /*1d80*/  USEL UR8, URZ, 0x1, UP0 ;  /* 0x00000001ff087887 */ /* 0x000fe40008000000 */
[----:B------:R-:W-:-:S02]  /*1d90*/  USEL UR5, UR5, URZ, UP0 ;  /* 0x000000ff05057287 */ /* 0x000fc40008000000 */
[----:B------:R-:W-:Y:S02]  /*1da0*/  UIADD3 UR22, UP0, UPT, UR28, 0x180, URZ ;  /* 0x000001801c167890 */ /* 0x000fe4000ff1e0ff */
[----:B------:R-:W-:Y:S01]  /*1db0*/  UIADD3 UR13, UPT, UPT, UR13, 0x1, URZ ;  /* 0x000000010d0d7890 */ /* 0x000fe2000fffe0ff */
[----:B------:R-:W-:Y:S01]  /*1dc0*/  LOP3.LUT R12, R12, UR8, RZ, 0x3c, !PT ;  /* 0x000000080c0c7c12 */ /* 0x000fe2000f8e3cff */
[----:B------:R-:W-:Y:S02]  /*1dd0*/  UIADD3 UR14, UP1, UPT, UR28, 0x80, URZ ;  /* 0x000000801c0e7890 */ /* 0x000fe4000ff3e0ff */
[----:B------:R-:W-:Y:S01]  /*1de0*/  UIADD3.X UR23, UPT, UPT, URZ, UR29, URZ, UP0, !UPT ;  /* 0x0000001dff177290 */ /* 0x000fe200087fe4ff */
[----:B-1----:R-:W-:Y:S01]  /*1df0*/  SHF.L.U32 R0, R12, 0x1f, RZ ;  /* 0x0000001f0c007819 */ /* 0x002fe200000006ff */
[----:B------:R-:W-:Y:S02]  /*1e00*/  ULOP3.LUT UR8, UR16, UR24, URZ, 0xfc, !UPT ;  /* 0x0000001810087292 */ /* 0x000fe4000f8efcff */
[----:B------:R-:W-:-:S02]  /*1e10*/  UISETP.NE.AND UP0, UPT, UR13, UR26, UPT ;  /* 0x0000001a0d00728c */ /* 0x000fc4000bf05270 */
[----:B------:R-:W-:Y:S02]  /*1e20*/  ULEA UR7, UR5, UR6, 0x3 ;  /* 0x0000000605077291 */ /* 0x000fe4000f8e18ff */
[----:B------:R-:W-:Y:S02]  /*1e30*/  UIADD3 UR16, UPT, UPT, UR6, 0x2400, UR16 ;  /* 0x0000240006107890 */ /* 0x000fe4000fffe010 */
[----:B------:R-:W-:Y:S02]  /*1e40*/  UIADD3.X UR15, UPT, UPT, URZ, UR29, URZ, UP1, !UPT ;  /* 0x0000001dff0f7290 */ /* 0x000fe40008ffe4ff */
[----:B------:R-:W-:Y:S01]  /*1e50*/  UIADD3 UR8, UPT, UPT, UR6, 0x6400, UR8 ;  /* 0x0000640006087890 */ /* 0x000fe2000fffe008 */
[----:B------:R-:W-:Y:S01]  /*1e60*/  UMOV UR30, 0x0 ;  /* 0x00000000001e7882 */ /* 0x000fe20000000000 */
[----:B------:R-:W-:Y:S01]  /*1e70*/  UMOV UR31, 0x10000000 ;  /* 0x10000000001f7882 */ /* 0x000fe20000000000 */
[----:B------:R-:W-:Y:S01]  /*1e80*/  UMOV UR19, UR35 ;  /* 0x0000002300137c82 */ /* 0x000fe20008000000 */
[----:B------:R-:W-:Y:S01]  /*1e90*/  UMOV UR20, UR36 ;  /* 0x0000002400147c82 */ /* 0x000fe20008000000 */
[----:B------:R3:W4:Y:S01]  /*1ea0*/  SYNCS.PHASECHK.TRANS64.TRYWAIT P0, [UR7+0x20], R0 ;  /* 0x00002000ff0075a7 */ /* 0x0007220008001107 */
[----:B------:R-:W-:Y:S01]  /*1eb0*/  UMOV UR4, 0x30000 ;  /* 0x0003000000047882 */ /* 0x000fe20000000000 */
[----:B------:R-:W-:Y:S01]  /*1ec0*/  UMOV UR12, UR36 ;  /* 0x00000024000c7c82 */ /* 0x000fe20008000000 */
[----:B------:R-:W-:Y:S01]  /*1ed0*/  UMOV UR9, UR17 ;  /* 0x0000001100097c82 */ /* 0x000fe20008000000 */
[----:B------:R-:W-:Y:S01]  /*1ee0*/  UMOV UR10, UR18 ;  /* 0x00000012000a7c82 */ /* 0x000fe20008000000 */
[----:B------:R-:W-:Y:S01]  /*1ef0*/  UTMALDG.3D [UR16], [UR14], desc[UR30] ;  /* 0x00001e100e0075b4 */ /* 0x000fe20008011000 */
[----:B------:R1:W-:Y:S02]  /*1f00*/  UTMALDG.3D.MULTICAST [UR8], [UR22], UR4, desc[UR30] ;  /* 0x00001e08160073b4 */ /* 0x0003e40008011804 */
[----:B-1----:R-:W-:Y:S01]  /*1f10*/  UMOV UR4, UR5 ;  /* 0x0000000500047c82 */ /* 0x002fe20008000000 */
[----:B------:R-:W-:Y:S05]  /*1f20*/  BRA.U UP0, `(.L_x_38) ;  /* 0xfffffffd00487547 */ /* 0x000fea000b83ffff */
.L_x_32:
[C---:B------:R-:W-:Y:S01]  /*1f30*/  LEA R3, R11.reuse, UR6, 0x3 ;  /* 0x000000060b037c11 */ /* 0x040fe2000f8e18ff */
[----:B------:R-:W-:Y:S01]  /*1f40*/  NOP ;  /* 0x0000000000007918 */ /* 0x000fe20000000000 */
[----:B-1-3--:R-:W-:Y:S02]  /*1f50*/  SHF.L.U32 R0, R10, 0x1f, RZ ;  /* 0x0000001f0a007819 */ /* 0x00afe400000006ff */
[----:B------:R-:W-:Y:S02]  /*1f60*/  LEA R4, R11, UR6, 0x4 ;  /* 0x000000060b047c11 */ /* 0x000fe4000f8e20ff */
[----:B--2-4-:R-:W1:Y:S02]  /*1f70*/  SYNCS.PHASECHK.TRANS64.TRYWAIT P0, [R3+URZ+0x60], R0 ;  /* 0x00006000030075a7 */ /* 0x014e6400080011ff */
[----:B-1----:R-:W-:Y:S05]  /*1f80*/  @!P0 BRA `(.L_x_39) ;  /* 0x0000004800348947 */ /* 0x002fea0003800000 */
.L_x_105:
[----:B------:R-:W2:Y:S01]  /*1f90*/  LDS.128 R4, [R4+0xf0] ;  /* 0x0000f00004047984 */ /* 0x000ea20000000c00 */
[----:B------:R-:W-:Y:S01]  /*1fa0*/  UISETP.GE.AND UP0, UPT, UR42, 0x1, UPT ;  /* 0x000000012a00788c */ /* 0x000fe2000bf06270 */
[----:B------:R-:W-:Y:S01]  /*1fb0*/  @!PT LDS RZ, [RZ] ;  /* 0x00000000fffff984 */ /* 0x000fe20000000800 */
[----:B------:R-:W-:Y:S01]  /*1fc0*/  @!PT LDS RZ, [RZ] ;  /* 0x00000000fffff984 */ /* 0x000fe20000000800 */
[----:B------:R-:W-:Y:S01]  /*1fd0*/  @!PT LDS RZ, [RZ] ;  /* 0x00000000fffff984 */ /* 0x000fe20000000800 */
[----:B------:R-:W-:Y:S01]  /*1fe0*/  @!PT LDS RZ, [RZ] ;  /* 0x00000000fffff984 */ /* 0x000fe20000000800 */
[----:B------:R3:W-:Y:S06]  /*1ff0*/  MEMBAR.ALL.CTA ;  /* 0x0000000000007992 */ /* 0x0007ec0000008000 */
[----:B---3--:R-:W3:Y:S01]  /*2000*/  FENCE.VIEW.ASYNC.S ;  /* 0x00000000000073c6 */ /* 0x008ee20000000000 */
[----:B--2---:R-:W-:-:S13]  /*2010*/  LOP3.LUT P0, RZ, R6, 0x1, RZ, 0xc0, !PT ;  /* 0x0000000106ff7812 */ /* 0x004fda000780c0ff */
[----:B---3--:R-:W-:Y:S01]  /*2020*/  VOTEU.ANY UP1, P0 ;  /* 0x0000000000ff7886 */ /* 0x008fe20000020100 */
[----:B------:R-:W-:-:S13]  /*2030*/  PLOP3.LUT P0, PT, PT, PT, UP1, 0x80, 0x8 ;  /* 0x000000000008781c */ /* 0x000fda0003f0f018 */
[----:B-1----:R-:W-:Y:S02]  /*2040*/  @P0 LOP3.LUT R0, R5, 0xffff, RZ, 0xc0, !PT ;  /* 0x0000ffff05000812 */ /* 0x002fe400078ec0ff */
[----:B------:R-:W-:Y:S02]  /*2050*/  @P0 MOV R2, R4 ;  /* 0x0000000400020202 */ /* 0x000fe40000000f00 */
[----:B------:R-:W-:Y:S01]  /*2060*/  @P0 R2UR UR7, R0 ;  /* 0x00000000000702ca */ /* 0x000fe200000e0000 */
[----:B------:R-:W-:Y:S01]  /*2070*/  VIADD R0, R3, 0x70 ;  /* 0x0000007003007836 */ /* 0x000fe20000000000 */
[----:B------:R-:W-:Y:S02]  /*2080*/  @P0 SHF.R.U32.HI R4, RZ, 0x10, R5 ;  /* 0x00000010ff040819 */ /* 0x000fe40000011605 */
[----:B------:R-:W-:Y:S02]  /*2090*/  @P0 R2UR UR8, R2 ;  /* 0x00000000020802ca */ /* 0x000fe400000e0000 */
[----:B------:R-:W-:-:S02]  /*20a0*/  PRMT R0, RZ, 0x654, R0 ;  /* 0x00000654ff007816 */ /* 0x000fc40000000000 */
[----:B------:R-:W-:Y:S02]  /*20b0*/  @P0 R2UR UR4, R4 ;  /* 0x00000000040402ca */ /* 0x000fe400000e0000 */
[----:B------:R1:W-:Y:S03]  /*20c0*/  SYNCS.ARRIVE.TRANS64.RED.A1T0 RZ, [R0+URZ], RZ ;  /* 0x000000ff00ff79a7 */ /* 0x0003e600081004ff */
[----:B------:R-:W-:-:S04]  /*20d0*/  @UP1 UMOV UR27, UR7 ;  /* 0x00000007001b1c82 */ /* 0x000fc80008000000 */
[----:B------:R-:W-:-:S04]  /*20e0*/  @UP1 UMOV UR37, UR8 ;  /* 0x0000000800251c82 */ /* 0x000fc80008000000 */
[----:B------:R-:W-:Y:S01]  /*20f0*/  @UP1 UMOV UR36, UR4 ;  /* 0x0000000400241c82 */ /* 0x000fe20008000000 */
[----:B------:R-:W-:Y:S05]  /*2100*/  BRA.U !UP0, `(.L_x_40) ;  /* 0x0000000108d47547 */ /* 0x000fea000b800000 */
[----:B------:R-:W2:Y:S01]  /*2110*/  LDCU.128 UR12, c[0x0][0xb10] ;  /* 0x00016200ff0c77ac */ /* 0x000ea20008000c00 */
[----:B------:R-:W3:Y:S01]  /*2120*/  LDCU UR26, c[0x0][0xb20] ;  /* 0x00016400ff1a77ac */ /* 0x000ee20008000800 */
[----:B------:R-:W4:Y:S01]  /*2130*/  LDCU UR20, c[0x0][0xb0c] ;  /* 0x00016180ff1477ac */ /* 0x000f220008000800 */
[----:B------:R-:W1:Y:S01]  /*2140*/  LDCU.64 UR10, c[0x0][0xb28] ;  /* 0x00016500ff0a77ac */ /* 0x000e620008000a00 */
[----:B------:R-:W-:Y:S02]  /*2150*/  UISETP.NE.AND UP3, UPT, UR42, 0x1, UPT ;  /* 0x000000012a00788c */ /* 0x000fe4000bf65270 */
[----:B--2---:R-:W-:Y:S02]  /*2160*/  UIMAD.WIDE.U32 UR16, UR38, UR15, URZ ;  /* 0x0000000f261072a5 */ /* 0x004fe4000f8e00ff */
[----:B------:R-:W-:Y:S02]  /*2170*/  UIMAD.WIDE.U32 UR8, UR39, UR12, URZ ;  /* 0x0000000c270872a5 */ /* 0x000fe4000f8e00ff */
[----:B------:R-:W-:-:S02]  /*2180*/  UISETP.NE.AND UP0, UPT, UR14, 0x1, UPT ;  /* 0x000000010e00788c */ /* 0x000fc4000bf05270 */
[----:B------:R-:W-:Y:S01]  /*2190*/  UIMAD.WIDE.U32 UR22, UR27, UR15, URZ ;  /* 0x0000000f1b1672a5 */ /* 0x000fe2000f8e00ff */
[----:B------:R-:W-:Y:S02]  /*21a0*/  UMOV UR16, UR17 ;  /* 0x0000001100107c82 */ /* 0x000fe40008000000 */
[----:B------:R-:W-:Y:S01]  /*21b0*/  UMOV UR8, UR9 ;  /* 0x0000000900087c82 */ /* 0x000fe20008000000 */
[----:B---3--:R-:W-:Y:S02]  /*21c0*/  USHF.R.U32.HI UR16, URZ, UR26, UR16 ;  /* 0x0000001aff107299 */ /* 0x008fe40008011610 */
[----:B----4-:R-:W-:Y:S02]  /*21d0*/  UISETP.NE.AND UP2, UPT, UR20, 0x1, UPT ;  /* 0x000000011400788c */ /* 0x010fe4000bf45270 */
[----:B------:R-:W-:Y:S02]  /*21e0*/  USHF.R.U32.HI UR8, URZ, UR13, UR8 ;  /* 0x0000000dff087299 */ /* 0x000fe40008011608 */
[----:B------:R-:W-:-:S02]  /*21f0*/  USEL UR7, UR38, UR16, !UP0 ;  /* 0x0000001026077287 */ /* 0x000fc4000c000000 */
[----:B------:R-:W-:Y:S02]  /*2200*/  USEL UR8, UR39, UR8, !UP2 ;  /* 0x0000000827087287 */ /* 0x000fe4000d000000 */
[----:B-1----:R-:W-:Y:S01]  /*2210*/  UIMAD.WIDE.U32 UR16, UR7, UR10, URZ ;  /* 0x0000000a071072a5 */ /* 0x002fe2000f8e00ff */
[----:B------:R-:W-:Y:S01]  /*2220*/  UMOV UR4, UR23 ;  /* 0x0000001700047c82 */ /* 0x000fe20008000000 */
[----:B------:R-:W-:Y:S02]  /*2230*/  UIMAD.WIDE.U32 UR18, UR37, UR12, URZ ;  /* 0x0000000c251272a5 */ /* 0x000fe4000f8e00ff */
[----:B------:R-:W-:-:S03]  /*2240*/  UIMAD.WIDE.U32 UR22, UR8, UR10, URZ ;  /* 0x0000000a081672a5 */ /* 0x000fc6000f8e00ff */
[----:B------:R-:W-:Y:S01]  /*2250*/  UMOV UR16, UR17 ;  /* 0x0000001100107c82 */ /* 0x000fe20008000000 */
[----:B------:R-:W-:Y:S02]  /*2260*/  USHF.R.U32.HI UR4, URZ, UR26, UR4 ;  /* 0x0000001aff047299 */ /* 0x000fe40008011604 */
[----:B------:R-:W-:Y:S01]  /*2270*/  @UP3 USHF.R.U32.HI UR7, URZ, UR11, UR16 ;  /* 0x0000000bff073299 */ /* 0x000fe20008011610 */
[----:B------:R-:W-:Y:S01]  /*2280*/  UMOV UR18, UR19 ;  /* 0x0000001300127c82 */ /* 0x000fe20008000000 */
[----:B------:R-:W-:Y:S01]  /*2290*/  UMOV UR22, UR23 ;  /* 0x0000001700167c82 */ /* 0x000fe20008000000 */
[----:B------:R-:W-:Y:S02]  /*22a0*/  USHF.R.U32.HI UR13, URZ, UR13, UR18 ;  /* 0x0000000dff0d7299 */ /* 0x000fe40008011612 */
[----:B------:R-:W-:Y:S02]  /*22b0*/  USEL UR4, UR27, UR4, !UP0 ;  /* 0x000000041b047287 */ /* 0x000fe4000c000000 */
[----:B------:R-:W-:-:S02]  /*22c0*/  @UP3 USHF.R.U32.HI UR8, URZ, UR11, UR22 ;  /* 0x0000000bff083299 */ /* 0x000fc40008011616 */
[----:B------:R-:W-:Y:S02]  /*22d0*/  UIMAD UR9, UR42, UR7, URZ ;  /* 0x000000072a0972a4 */ /* 0x000fe4000f8e02ff */
[----:B------:R-:W-:Y:S02]  /*22e0*/  USEL UR7, UR37, UR13, !UP2 ;  /* 0x0000000d25077287 */ /* 0x000fe4000d000000 */
[----:B------:R-:W-:Y:S02]  /*22f0*/  UIMAD UR12, UR42, UR8, URZ ;  /* 0x000000082a0c72a4 */ /* 0x000fe4000f8e02ff */
[----:B------:R-:W-:Y:S02]  /*2300*/  UISETP.GE.AND UP0, UPT, UR4, UR9, UPT ;  /* 0x000000090400728c */ /* 0x000fe4000bf06270 */
[----:B------:R-:W-:Y:S02]  /*2310*/  UIMAD.WIDE.U32 UR16, UR4, UR10, URZ ;  /* 0x0000000a041072a5 */ /* 0x000fe4000f8e00ff */
[----:B------:R-:W-:-:S02]  /*2320*/  UISETP.GE.OR UP0, UPT, UR7, UR12, UP0 ;  /* 0x0000000c0700728c */ /* 0x000fc40008706670 */
[----:B------:R-:W-:Y:S02]  /*2330*/  UIMAD.WIDE.U32 UR12, UR7, UR10, URZ ;  /* 0x0000000a070c72a5 */ /* 0x000fe4000f8e00ff */
[----:B------:R-:W-:Y:S01]  /*2340*/  UIADD3 UR15, UPT, UPT, -UR4, URZ, URZ ;  /* 0x000000ff040f7290 */ /* 0x000fe2000fffe1ff */
[----:B------:R-:W-:Y:S01]  /*2350*/  UMOV UR10, UR17 ;  /* 0x00000011000a7c82 */ /* 0x000fe20008000000 */
[----:B------:R-:W-:Y:S02]  /*2360*/  UIADD3 UR12, UPT, UPT, -UR7, URZ, URZ ;  /* 0x000000ff070c7290 */ /* 0x000fe4000fffe1ff */
[----:B------:R-:W-:-:S03]  /*2370*/  USHF.R.U32.HI UR10, URZ, UR11, UR10 ;  /* 0x0000000bff0a7299 */ /* 0x000fc6000801160a */
[----:B------:R-:W-:Y:S01]  /*2380*/  @!UP0 UMOV UR9, UR13 ;  /* 0x0000000d00098c82 */ /* 0x000fe20008000000 */
[----:B------:R-:W-:Y:S02]  /*2390*/  UIMAD UR15, UR14, UR15, UR27 ;  /* 0x0000000f0e0f72a4 */ /* 0x000fe4000f8e021b */
[----:B------:R-:W-:Y:S02]  /*23a0*/  USEL UR10, UR4, UR10, !UP3 ;  /* 0x0000000a040a7287 */ /* 0x000fe4000d800000 */
[----:B------:R-:W-:Y:S02]  /*23b0*/  @!UP0 USHF.R.U32.HI UR9, URZ, UR11, UR9 ;  /* 0x0000000bff098299 */ /* 0x000fe40008011609 */
[----:B------:R-:W-:Y:S02]  /*23c0*/  UIADD3 UR11, UPT, UPT, -UR10, URZ, URZ ;  /* 0x000000ff0a0b7290 */ /* 0x000fe4000fffe1ff */
[----:B------:R-:W-:Y:S02]  /*23d0*/  @!UP0 USEL UR9, UR7, UR9, !UP3 ;  /* 0x0000000907098287 */ /* 0x000fe4000d800000 */
[----:B------:R-:W-:-:S02]  /*23e0*/  UIMAD UR11, UR42, UR11, UR4 ;  /* 0x0000000b2a0b72a4 */ /* 0x000fc4000f8e0204 */
[----:B------:R-:W-:Y:S02]  /*23f0*/  @!UP0 UIADD3 UR10, UPT, UPT, UR10, -UR9, URZ ;  /* 0x800000090a0a8290 */ /* 0x000fe4000fffe0ff */
[----:B------:R-:W-:Y:S02]  /*2400*/  @!UP0 UIMAD UR9, UR11, UR8, UR9 ;  /* 0x000000080b0982a4 */ /* 0x000fe4000f8e0209 */
[----:B------:R-:W-:Y:S02]  /*2410*/  @!UP0 UIMAD UR4, UR42, UR10, UR7 ;  /* 0x0000000a2a0482a4 */ /* 0x000fe4000f8e0207 */
[----:B------:R-:W-:Y:S02]  /*2420*/  UIMAD UR8, UR20, UR12, UR37 ;  /* 0x0000000c140872a4 */ /* 0x000fe4000f8e0225 */
[----:B------:R-:W-:Y:S01]  /*2430*/  UIMAD UR27, UR4, UR14, UR15 ;  /* 0x0000000e041b72a4 */ /* 0x000fe2000f8e020f */
[----:B------:R-:W-:Y:S02]  /*2440*/  @!UP0 UMOV UR7, UR9 ;  /* 0x0000000900078c82 */ /* 0x000fe40008000000 */
[----:B------:R-:W-:-:S12]  /*2450*/  UIMAD UR37, UR7, UR20, UR8 ;  /* 0x00000014072572a4 */ /* 0x000fd8000f8e0208 */
.L_x_40:
[----:B------:R-:W2:Y:S02]  /*2460*/  LDCU UR4, c[0x0][0xb30] ;  /* 0x00016600ff0477ac */ /* 0x000ea40008000800 */
[----:B--2---:R-:W-:-:S09]  /*2470*/  UISETP.NE.AND UP0, UPT, UR4, 0x1, UPT ;  /* 0x000000010400788c */ /* 0x004fd2000bf05270 */
[----:B------:R-:W-:Y:S05]  /*2480*/  BRA.U UP0, `(.L_x_41) ;  /* 0x0000000100447547 */ /* 0x000fea000b800000 */
[----:B------:R-:W2:Y:S01]  /*2490*/  LDCU.128 UR12, c[0x0][0xb10] ;  /* 0x00016200ff0c77ac */ /* 0x000ea20008000c00 */
[----:B------:R-:W3:Y:S01]  /*24a0*/  LDCU UR16, c[0x0][0xb0c] ;  /* 0x00016180ff1077ac */ /* 0x000ee20008000800 */
[----:B------:R-:W4:Y:S01]  /*24b0*/  LDCU UR17, c[0x0][0xb20] ;  /* 0x00016400ff1177ac */ /* 0x000f220008000800 */
[----:B--2---:R-:W-:Y:S02]  /*24c0*/  UIMAD.WIDE.U32 UR10, UR37, UR12, URZ ;  /* 0x0000000c250a72a5 */ /* 0x004fe4000f8e00ff */
[----:B------:R-:W-:Y:S02]  /*24d0*/  UIMAD.WIDE.U32 UR8, UR27, UR15, URZ ;  /* 0x0000000f1b0872a5 */ /* 0x000fe4000f8e00ff */
[----:B---3--:R-:W-:Y:S02]  /*24e0*/  UISETP.NE.AND UP2, UPT, UR16, 0x1, UPT ;  /* 0x000000011000788c */ /* 0x008fe4000bf45270 */
[----:B------:R-:W-:Y:S01]  /*24f0*/  UISETP.NE.AND UP0, UPT, UR14, 0x1, UPT ;  /* 0x000000010e00788c */ /* 0x000fe2000bf05270 */
[----:B------:R-:W-:-:S02]  /*2500*/  UMOV UR7, UR11 ;  /* 0x0000000b00077c82 */ /* 0x000fc40008000000 */
[----:B------:R-:W-:Y:S01]  /*2510*/  UMOV UR4, UR9 ;  /* 0x0000000900047c82 */ /* 0x000fe20008000000 */
[----:B------:R-:W-:Y:S02]  /*2520*/  USHF.R.U32.HI UR7, URZ, UR13, UR7 ;  /* 0x0000000dff077299 */ /* 0x000fe40008011607 */
[----:B----4-:R-:W-:Y:S02]  /*2530*/  USHF.R.U32.HI UR4, URZ, UR17, UR4 ;  /* 0x00000011ff047299 */ /* 0x010fe40008011604 */
[----:B------:R-:W-:Y:S02]  /*2540*/  USEL UR7, UR37, UR7, !UP2 ;  /* 0x0000000725077287 */ /* 0x000fe4000d000000 */
[----:B------:R-:W-:-:S04]  /*2550*/  USEL UR4, UR27, UR4, !UP0 ;  /* 0x000000041b047287 */ /* 0x000fc8000c000000 */
[----:B------:R-:W-:Y:S02]  /*2560*/  UIADD3 UR8, UPT, UPT, UR7, -UR4, URZ ;  /* 0x8000000407087290 */ /* 0x000fe4000fffe0ff */
[----:B------:R-:W-:Y:S02]  /*2570*/  UIADD3 UR4, UPT, UPT, -UR7, UR4, URZ ;  /* 0x0000000407047290 */ /* 0x000fe4000fffe1ff */
[----:B------:R-:W-:Y:S02]  /*2580*/  UIMAD UR27, UR8, UR14, UR27 ;  /* 0x0000000e081b72a4 */ /* 0x000fe4000f8e021b */
[----:B------:R-:W-:-:S12]  /*2590*/  UIMAD UR37, UR4, UR16, UR37 ;  /* 0x00000010042572a4 */ /* 0x000fd8000f8e0225 */
.L_x_41:
[----:B------:R-:W-:Y:S01]  /*25a0*/  VIADD R11, R11, 0x1 ;  /* 0x000000010b0b7836 */ /* 0x000fe20000000000 */
[----:B------:R-:W-:Y:S01]  /*25b0*/  PLOP3.LUT P1, PT, PT, PT, PT, 0x80, 0x8 ;  /* 0x000000000008781c */ /* 0x000fe20003f2f070 */
[----:B------:R-:W-:Y:S02]  /*25c0*/  UIADD3 UR46, UPT, UPT, UR37, UR60, URZ ;  /* 0x0000003c252e7290 */ /* 0x000fe4000fffe0ff */
[----:B------:R-:W-:Y:S01]  /*25d0*/  UIADD3 UR45, UPT, UPT, UR27, UR57, URZ ;  /* 0x000000391b2d7290 */ /* 0x000fe2000fffe0ff */
[----:B------:R-:W-:-:S04]  /*25e0*/  ISETP.NE.AND P0, PT, R11, 0x2, PT ;  /* 0x000000020b00780c */ /* 0x000fc80003f05270 */
[----:B-1----:R-:W-:Y:S02]  /*25f0*/  SEL R0, RZ, 0x1, P0 ;  /* 0x00000001ff007807 */ /* 0x002fe40000000000 */
[----:B------:R-:W-:Y:S02]  /*2600*/  SEL R11, R11, RZ, P0 ;  /* 0x000000ff0b0b7207 */ /* 0x000fe40000000000 */
[----:B------:R-:W-:Y:S01]  /*2610*/  LOP3.LUT R10, R10, R0, RZ, 0x3c, !PT ;  /* 0x000000000a0a7212 */ /* 0x000fe200078e3cff */
[----:B------:R-:W-:Y:S06]  /*2620*/  BRA.U UP1, `(.L_x_42) ;  /* 0xfffffff101447547 */ /* 0x000fec000b83ffff */
[----:B------:R-:W-:Y:S01]  /*2630*/  UIADD3 UR7, UPT, UPT, UR6, 0x20, URZ ;  /* 0x0000002006077890 */ /* 0x000fe2000fffe0ff */
[----:B------:R-:W-:-:S03]  /*2640*/  SHF.L.U32 R2, R12, 0x1f, RZ ;  /* 0x0000001f0c027819 */ /* 0x000fc600000006ff */
[----:B------:R-:W-:-:S09]  /*2650*/  ULEA UR4, UR5, UR7, 0x3 ;  /* 0x0000000705047291 */ /* 0x000fd2000f8e18ff */
[----:B------:R-:W1:Y:S02]  /*2660*/  SYNCS.PHASECHK.TRANS64.TRYWAIT P0, [UR4], R2 ;  /* 0x00000002ff0075a7 */ /* 0x000e640008001104 */
[----:B-1----:R-:W-:Y:S05]  /*2670*/  @!P0 BRA `(.L_x_43) ;  /* 0x00000040008c8947 */ /* 0x002fea0003800000 */
.L_x_107:
[----:B------:R-:W-:-:S04]  /*2680*/  UIADD3 UR4, UPT, UPT, UR5, 0x1, URZ ;  /* 0x0000000105047890 */ /* 0x000fc8000fffe0ff */
[----:B------:R-:W-:-:S04]  /*2690*/  UISETP.NE.AND UP0, UPT, UR4, 0x4, UPT ;  /* 0x000000040400788c */ /* 0x000fc8000bf05270 */
[----:B------:R-:W-:Y:S02]  /*26a0*/  USEL UR6, URZ, 0x1, UP0 ;  /* 0x00000001ff067887 */ /* 0x000fe40008000000 */
[----:B------:R-:W-:-:S04]  /*26b0*/  USEL UR4, UR4, URZ, UP0 ;  /* 0x000000ff04047287 */ /* 0x000fc80008000000 */
[----:B------:R-:W-:Y:S01]  /*26c0*/  ULEA UR5, UR4, UR7, 0x3 ;  /* 0x0000000704057291 */ /* 0x000fe2000f8e18ff */
[----:B-1----:R-:W-:-:S04]  /*26d0*/  LOP3.LUT R2, R12, UR6, RZ, 0x3c, !PT ;  /* 0x000000060c027c12 */ /* 0x002fc8000f8e3cff */
[----:B------:R-:W-:-:S04]  /*26e0*/  SHF.L.U32 R3, R2, 0x1f, RZ ;  /* 0x0000001f02037819 */ /* 0x000fc800000006ff */
[----:B------:R-:W1:Y:S02]  /*26f0*/  SYNCS.PHASECHK.TRANS64.TRYWAIT P0, [UR5], R3 ;  /* 0x00000003ff0075a7 */ /* 0x000e640008001105 */
[----:B-1----:R-:W-:Y:S05]  /*2700*/  @!P0 BRA `(.L_x_44) ;  /* 0x0000004000808947 */ /* 0x002fea0003800000 */
.L_x_109:
[----:B------:R-:W-:-:S04]  /*2710*/  UIADD3 UR4, UPT, UPT, UR4, 0x1, URZ ;  /* 0x0000000104047890 */ /* 0x000fc8000fffe0ff */
[----:B------:R-:W-:-:S04]  /*2720*/  UISETP.NE.AND UP0, UPT, UR4, 0x4, UPT ;  /* 0x000000040400788c */ /* 0x000fc8000bf05270 */
[----:B------:R-:W-:Y:S02]  /*2730*/  USEL UR6, URZ, 0x1, UP0 ;  /* 0x00000001ff067887 */ /* 0x000fe40008000000 */
[----:B------:R-:W-:-:S04]  /*2740*/  USEL UR4, UR4, URZ, UP0 ;  /* 0x000000ff04047287 */ /* 0x000fc80008000000 */
[----:B------:R-:W-:Y:S01]  /*2750*/  ULEA UR5, UR4, UR7, 0x3 ;  /* 0x0000000704057291 */ /* 0x000fe2000f8e18ff */
[----:B------:R-:W-:-:S04]  /*2760*/  LOP3.LUT R2, R2, UR6, RZ, 0x3c, !PT ;  /* 0x0000000602027c12 */ /* 0x000fc8000f8e3cff */
[----:B-1----:R-:W-:-:S04]  /*2770*/  SHF.L.U32 R3, R2, 0x1f, RZ ;  /* 0x0000001f02037819 */ /* 0x002fc800000006ff */
[----:B------:R-:W1:Y:S02]  /*2780*/  SYNCS.PHASECHK.TRANS64.TRYWAIT P0, [UR5], R3 ;  /* 0x00000003ff0075a7 */ /* 0x000e640008001105 */
[----:B-1----:R-:W-:Y:S05]  /*2790*/  @!P0 BRA `(.L_x_45) ;  /* 0x0000004000748947 */ /* 0x002fea0003800000 */
.L_x_111:
[----:B------:R-:W-:-:S04]  /*27a0*/  UIADD3 UR4, UPT, UPT, UR4, 0x1, URZ ;  /* 0x0000000104047890 */ /* 0x000fc8000fffe0ff */
[----:B------:R-:W-:-:S04]  /*27b0*/  UISETP.NE.AND UP0, UPT, UR4, 0x4, UPT ;  /* 0x000000040400788c */ /* 0x000fc8000bf05270 */
[----:B------:R-:W-:Y:S02]  /*27c0*/  USEL UR5, URZ, 0x1, UP0 ;  /* 0x00000001ff057887 */ /* 0x000fe40008000000 */
[----:B------:R-:W-:-:S04]  /*27d0*/  USEL UR4, UR4, URZ, UP0 ;  /* 0x000000ff04047287 */ /* 0x000fc80008000000 */
[----:B------:R-:W-:Y:S01]  /*27e0*/  ULEA UR4, UR4, UR7, 0x3 ;  /* 0x0000000704047291 */ /* 0x000fe2000f8e18ff */
[----:B------:R-:W-:-:S04]  /*27f0*/  LOP3.LUT R2, R2, UR5, RZ, 0x3c, !PT ;  /* 0x0000000502027c12 */ /* 0x000fc8000f8e3cff */
[----:B------:R-:W-:Y:S01]  /*2800*/  SHF.L.U32 R2, R2, 0x1f, RZ ;  /* 0x0000001f02027819 */ /* 0x000fe200000006ff */
[----:B-1----:R-:W-:-:S07]  /*2810*/  IMAD.U32 R0, RZ, RZ, UR4 ;  /* 0x00000004ff007e24 */ /* 0x002fce000f8e00ff */
.L_x_46:
[----:B-1----:R1:W2:Y:S02]  /*2820*/  SYNCS.PHASECHK.TRANS64.TRYWAIT P0, [R0+URZ], R2 ;  /* 0x00000002000075a7 */ /* 0x0022a400080011ff */
[----:B--2---:R-:W-:Y:S05]  /*2830*/  @!P0 NANOSLEEP.SYNCS 0x989680 ;  /* 0x009896800000895d */ /* 0x004fea0003900000 */
[----:B------:R-:W2:Y:S02]  /*2840*/  @!P0 SYNCS.PHASECHK.TRANS64 P0, [R0+URZ], R2 ;  /* 0x00000002000085a7 */ /* 0x000ea400080010ff */
[----:B--2---:R-:W-:Y:S05]  /*2850*/  @P0 EXIT ;  /* 0x000000000000094d */ /* 0x004fea0003800000 */
[----:B------:R-:W-:Y:S05]  /*2860*/  BRA `(.L_x_46) ;  /* 0xfffffffc00ec7947 */ /* 0x000fea000383ffff */
.L_x_22:
[----:B------:R-:W-:-:S04]  /*2870*/  UISETP.NE.AND UP0, UPT, UR48, URZ, UPT ;  /* 0x000000ff3000728c */ /* 0x000fc8000bf05270 */
[----:B------:R-:W-:-:S09]  /*2880*/  UISETP.NE.OR UP0, UPT, UR18, 0x1, UP0 ;  /* 0x000000011200788c */ /* 0x000fd20008705670 */
[----:B------:R-:W-:Y:S05]  /*2890*/  BRA.U UP0, `(.L_x_47) ;  /* 0x0000000500487547 */ /* 0x000fea000b800000 */
[----:B------:R-:W-:Y:S01]  /*28a0*/  ISETP.GE.U32.AND P2, PT, R0, 0x2, PT ;  /* 0x000000020000780c */ /* 0x000fe20003f46070 */
[----:B------:R-:W-:Y:S01]  /*28b0*/  IMAD.MOV.U32 R12, RZ, RZ, 0x1 ;  /* 0x00000001ff0c7424 */ /* 0x000fe200078e00ff */
[----:B------:R-:W-:Y:S02]  /*28c0*/  CS2R R10, SRZ ;  /* 0x00000000000a7805 */ /* 0x000fe4000001ff00 */
[----:B------:R-:W-:Y:S01]  /*28d0*/  CS2R R8, SRZ ;  /* 0x0000000000087805 */ /* 0x000fe2000001ff00 */
[----:B------:R-:W-:Y:S01]  /*28e0*/  UMOV UR6, 0x400 ;  /* 0x0000040000067882 */ /* 0x000fe20000000000 */
[----:B------:R-:W-:Y:S01]  /*28f0*/  UMOV UR5, URZ ;  /* 0x000000ff00057c82 */ /* 0x000fe20008000000 */
[----:B------:R-:W-:-:S12]  /*2900*/  ULEA UR6, UR48, UR6, 0x18 ;  /* 0x0000000630067291 */ /* 0x000fd8000f8ec0ff */
.L_x_51:
[----:B------:R-:W-:Y:S02]  /*2910*/  LEA R2, R8, UR6, 0x3 ;  /* 0x0000000608027c11 */ /* 0x000fe4000f8e18ff */
[----:B------:R-:W-:-:S03]  /*2920*/  SHF.L.U32 R4, R9, 0x1f, RZ ;  /* 0x0000001f09047819 */ /* 0x000fc600000006ff */
[----:B------:R-:W-:Y:S01]  /*2930*/  VIADD R5, R2, 0xd0 ;  /* 0x000000d002057836 */ /* 0x000fe20000000000 */
[----:B------:R-:W2:Y:S02]  /*2940*/  SYNCS.PHASECHK.TRANS64.TRYWAIT P0, [R2+URZ+0xc0], R4 ;  /* 0x0000c004020075a7 */ /* 0x000ea400080011ff */
[----:B--2---:R-:W-:Y:S05]  /*2950*/  @!P0 BRA `(.L_x_48) ;  /* 0x00000040001c8947 */ /* 0x004fea0003800000 */
.L_x_112:
[----:B------:R-:W-:Y:S01]  /*2960*/  ULEA UR4, UR5, UR6, 0x3 ;  /* 0x0000000605047291 */ /* 0x000fe2000f8e18ff */
[----:B--2---:R-:W-:Y:S01]  /*2970*/  PRMT R2, RZ, 0x654, R5 ;  /* 0x00000654ff027816 */ /* 0x004fe20000000005 */
[----:B------:R-:W-:Y:S01]  /*2980*/  @!P2 IMAD.MOV.U32 R4, RZ, RZ, 0x10 ;  /* 0x00000010ff04a424 */ /* 0x000fe200078e00ff */
[----:B------:R-:W-:Y:S01]  /*2990*/  SHF.L.U32 R5, R12, 0x1f, RZ ;  /* 0x0000001f0c057819 */ /* 0x000fe200000006ff */
[----:B------:R-:W-:Y:S01]  /*29a0*/  UIADD3 UR7, UPT, UPT, UR4, 0x60, URZ ;  /* 0x0000006004077890 */ /* 0x000fe2000fffe0ff */
[----:B------:R2:W-:Y:S05]  /*29b0*/  SYNCS.ARRIVE.TRANS64.RED.A1T0 RZ, [R2+URZ], RZ ;  /* 0x000000ff02ff79a7 */ /* 0x0005ea00081004ff */
[----:B------:R-:W-:Y:S01]  /*29c0*/  IMAD.U32 R6, RZ, RZ, UR7 ;  /* 0x00000007ff067e24 */ /* 0x000fe2000f8e00ff */
[----:B------:R-:W3:Y:S04]  /*29d0*/  SYNCS.PHASECHK.TRANS64.TRYWAIT P0, [UR4+0x70], R5 ;  /* 0x00007005ff0075a7 */ /* 0x000ee80008001104 */
[----:B------:R-:W-:Y:S01]  /*29e0*/  PRMT R6, R0, 0x654, R6 ;  /* 0x0000065400067816 */ /* 0x000fe20000000006 */
[----:B--23--:R-:W-:Y:S06]  /*29f0*/  @!P0 BRA `(.L_x_49) ;  /* 0x0000004000088947 */ /* 0x00cfec0003800000 */
.L_x_114:
[----:B------:R-:W-:Y:S01]  /*2a00*/  ULEA UR8, UR5, UR6, 0x4 ;  /* 0x0000000605087291 */ /* 0x000fe2000f8e20ff */
[----:B------:R-:W-:Y:S01]  /*2a10*/  SEL R3, R6, R3, !P2 ;  /* 0x0000000306037207 */ /* 0x000fe20005000000 */
[----:B------:R-:W-:Y:S01]  /*2a20*/  UIADD3 UR9, UPT, UPT, UR4, 0x60, URZ ;  /* 0x0000006004097890 */ /* 0x000fe2000fffe0ff */
[----:B--2---:R-:W-:Y:S01]  /*2a30*/  LEA R2, R11, UR6, 0x3 ;  /* 0x000000060b027c11 */ /* 0x004fe2000f8e18ff */
[----:B------:R-:W-:Y:S01]  /*2a40*/  UIADD3 UR8, UPT, UPT, UR8, 0xf0, URZ ;  /* 0x000000f008087890 */ /* 0x000fe2000fffe0ff */
[----:B------:R2:W-:Y:S01]  /*2a50*/  @!P2 SYNCS.ARRIVE.TRANS64.RED RZ, [R3+URZ], R4 ;  /* 0x0000000403ffa9a7 */ /* 0x0005e200080004ff */
[----:B------:R-:W-:Y:S01]  /*2a60*/  UIADD3 UR4, UPT, UPT, UR5, 0x1, URZ ;  /* 0x0000000105047890 */ /* 0x000fe2000fffe0ff */
[----:B------:R-:W-:-:S03]  /*2a70*/  VIADD R8, R8, 0x1 ;  /* 0x0000000108087836 */ /* 0x000fc60000000000 */
[----:B------:R-:W-:Y:S02]  /*2a80*/  UISETP.NE.AND UP0, UPT, UR4, 0x2, UPT ;  /* 0x000000020400788c */ /* 0x000fe4000bf05270 */
[----:B------:R-:W-:Y:S01]  /*2a90*/  ISETP.NE.AND P0, PT, R8, 0x2, PT ;  /* 0x000000020800780c */ /* 0x000fe20003f05270 */
[----:B------:R-:W-:Y:S06]  /*2aa0*/  UGETNEXTWORKID.BROADCAST [UR8], [UR9] ;  /* 0x00000000080073ca */ /* 0x000fec0008000100 */
[----:B------:R-:W-:Y:S02]  /*2ab0*/  USEL UR7, URZ, 0x1, UP0 ;  /* 0x00000001ff077887 */ /* 0x000fe40008000000 */
[----:B------:R-:W-:-:S04]  /*2ac0*/  USEL UR5, UR4, URZ, UP0 ;  /* 0x000000ff04057287 */ /* 0x000fc80008000000 */
[----:B------:R-:W-:Y:S02]  /*2ad0*/  LOP3.LUT R12, R12, UR7, RZ, 0x3c, !PT ;  /* 0x000000070c0c7c12 */ /* 0x000fe4000f8e3cff */
[----:B--2---:R-:W-:-:S04]  /*2ae0*/  SHF.L.U32 R4, R10, 0x1f, RZ ;  /* 0x0000001f0a047819 */ /* 0x004fc800000006ff */
[----:B------:R-:W2:Y:S02]  /*2af0*/  SYNCS.PHASECHK.TRANS64.TRYWAIT P1, [R2+URZ+0x60], R4 ;  /* 0x00006004020075a7 */ /* 0x000ea400080211ff */
[----:B--2---:R-:W-:Y:S05]  /*2b00*/  @!P1 BRA `(.L_x_50) ;  /* 0x0000003c00dc9947 */ /* 0x004fea0003800000 */
.L_x_115:
[C---:B--2---:R-:W-:Y:S01]  /*2b10*/  LEA R4, R11.reuse, UR6, 0x4 ;  /* 0x000000060b047c11 */ /* 0x044fe2000f8e20ff */
[----:B------:R-:W-:Y:S01]  /*2b20*/  VIADD R2, R2, 0x70 ;  /* 0x0000007002027836 */ /* 0x000fe20000000000 */
[----:B------:R-:W-:Y:S01]  /*2b30*/  SEL R8, R8, RZ, P0 ;  /* 0x000000ff08087207 */ /* 0x000fe20000000000 */
[----:B------:R-:W-:-:S03]  /*2b40*/  VIADD R11, R11, 0x1 ;  /* 0x000000010b0b7836 */ /* 0x000fc60000000000 */
[----:B------:R-:W2:Y:S01]  /*2b50*/  LDS.128 R4, [R4+0xf0] ;  /* 0x0000f00004047984 */ /* 0x000ea20000000c00 */
[----:B------:R-:W-:Y:S02]  /*2b60*/  PRMT R2, RZ, 0x654, R2 ;  /* 0x00000654ff027816 */ /* 0x000fe40000000002 */
[C---:B------:R-:W-:Y:S01]  /*2b70*/  ISETP.NE.AND P1, PT, R11.reuse, 0x2, PT ;  /* 0x000000020b00780c */ /* 0x040fe20003f25270 */
[----:B------:R-:W-:Y:S01]  /*2b80*/  @!PT LDS RZ, [RZ] ;  /* 0x00000000fffff984 */ /* 0x000fe20000000800 */
[----:B------:R-:W-:Y:S01]  /*2b90*/  @!PT LDS RZ, [RZ] ;  /* 0x00000000fffff984 */ /* 0x000fe20000000800 */
[----:B------:R-:W-:Y:S01]  /*2ba0*/  @!PT LDS RZ, [RZ] ;  /* 0x00000000fffff984 */ /* 0x000fe20000000800 */
[----:B------:R-:W-:Y:S01]  /*2bb0*/  @!PT LDS RZ, [RZ] ;  /* 0x00000000fffff984 */ /* 0x000fe20000000800 */
[----:B------:R3:W-:Y:S06]  /*2bc0*/  MEMBAR.ALL.CTA ;  /* 0x0000000000007992 */ /* 0x0007ec0000008000 */
[----:B---3--:R-:W3:Y:S01]  /*2bd0*/  FENCE.VIEW.ASYNC.S ;  /* 0x00000000000073c6 */ /* 0x008ee20000000000 */
[----:B------:R-:W-:Y:S01]  /*2be0*/  SEL R11, R11, RZ, P1 ;  /* 0x000000ff0b0b7207 */ /* 0x000fe20000800000 */
[----:B---3--:R3:W-:Y:S01]  /*2bf0*/  SYNCS.ARRIVE.TRANS64.RED.A1T0 RZ, [R2+URZ], RZ ;  /* 0x000000ff02ff79a7 */ /* 0x0087e200081004ff */
[----:B--2---:R-:W-:-:S02]  /*2c00*/  LOP3.LUT P3, RZ, R6, 0x1, RZ, 0xc0, !PT ;  /* 0x0000000106ff7812 */ /* 0x004fc4000786c0ff */
[----:B------:R-:W-:-:S04]  /*2c10*/  SEL R4, RZ, 0x1, P1 ;  /* 0x00000001ff047807 */ /* 0x000fc80000800000 */
[----:B------:R-:W-:Y:S02]  /*2c20*/  LOP3.LUT R10, R10, R4, RZ, 0x3c, !PT ;  /* 0x000000040a0a7212 */ /* 0x000fe400078e3cff */
[----:B---3--:R-:W-:-:S04]  /*2c30*/  SEL R2, RZ, 0x1, P0 ;  /* 0x00000001ff027807 */ /* 0x008fc80000000000 */
[----:B------:R-:W-:Y:S01]  /*2c40*/  LOP3.LUT R9, R9, R2, RZ, 0x3c, !PT ;  /* 0x0000000209097212 */ /* 0x000fe200078e3cff */
[----:B------:R-:W-:Y:S06]  /*2c50*/  @P3 BRA `(.L_x_51) ;  /* 0xfffffffc002c3947 */ /* 0x000fec000383ffff */
[----:B------:R-:W-:Y:S01]  /*2c60*/  ULEA UR4, UR5, UR6, 0x3 ;  /* 0x0000000605047291 */ /* 0x000fe2000f8e18ff */
[----:B------:R-:W-:-:S08]  /*2c70*/  SHF.L.U32 R2, R12, 0x1f, RZ ;  /* 0x0000001f0c027819 */ /* 0x000fd000000006ff */
[----:B------:R-:W2:Y:S02]  /*2c80*/  SYNCS.PHASECHK.TRANS64 P0, [UR4+0x70], R2 ;  /* 0x00007002ff0075a7 */ /* 0x000ea40008001004 */
[----:B--2---:R-:W-:Y:S05]  /*2c90*/  @P0 BRA `(.L_x_52) ;  /* 0x0000000000080947 */ /* 0x004fea0003800000 */
[----:B------:R-:W2:Y:S02]  /*2ca0*/  SYNCS.PHASECHK.TRANS64.TRYWAIT P0, [UR4+0x70], R2 ;  /* 0x00007002ff0075a7 */ /* 0x000ea40008001104 */
[----:B--2---:R-:W-:Y:S05]  /*2cb0*/  @!P0 BRA `(.L_x_53) ;  /* 0x0000003c00848947 */ /* 0x004fea0003800000 */
.L_x_52:
[----:B------:R-:W-:-:S04]  /*2cc0*/  UIADD3 UR7, UPT, UPT, UR5, 0x1, URZ ;  /* 0x0000000105077890 */ /* 0x000fc8000fffe0ff */
[----:B------:R-:W-:-:S04]  /*2cd0*/  UISETP.NE.AND UP0, UPT, UR7, 0x2, UPT ;  /* 0x000000020700788c */ /* 0x000fc8000bf05270 */
[----:B------:R-:W-:Y:S02]  /*2ce0*/  USEL UR8, URZ, 0x1, UP0 ;  /* 0x00000001ff087887 */ /* 0x000fe40008000000 */
[----:B------:R-:W-:-:S04]  /*2cf0*/  USEL UR7, UR7, URZ, UP0 ;  /* 0x000000ff07077287 */ /* 0x000fc80008000000 */
[----:B------:R-:W-:Y:S01]  /*2d00*/  ULEA UR7, UR7, UR6, 0x3 ;  /* 0x0000000607077291 */ /* 0x000fe2000f8e18ff */
[----:B--2---:R-:W-:-:S04]  /*2d10*/  LOP3.LUT R2, R12, UR8, RZ, 0x3c, !PT ;  /* 0x000000080c027c12 */ /* 0x004fc8000f8e3cff */
[----:B------:R-:W-:-:S04]  /*2d20*/  SHF.L.U32 R0, R2, 0x1f, RZ ;  /* 0x0000001f02007819 */ /* 0x000fc800000006ff */
[----:B------:R-:W2:Y:S02]  /*2d30*/  SYNCS.PHASECHK.TRANS64 P0, [UR7+0x70], R0 ;  /* 0x00007000ff0075a7 */ /* 0x000ea40008001007 */
[----:B-12---:R-:W-:Y:S05]  /*2d40*/  @P0 EXIT ;  /* 0x000000000000094d */ /* 0x006fea0003800000 */
[----:B------:R-:W-:Y:S02]  /*2d50*/  SHF.L.U32 R2, R2, 0x1f, RZ ;  /* 0x0000001f02027819 */ /* 0x000fe400000006ff */
[----:B------:R-:W-:-:S07]  /*2d60*/  MOV R0, UR7 ;  /* 0x0000000700007c02 */ /* 0x000fce0008000f00 */
.L_x_54:
[----:B-1----:R1:W2:Y:S02]  /*2d70*/  SYNCS.PHASECHK.TRANS64.TRYWAIT P0, [R0+URZ+0x70], R2 ;  /* 0x00007002000075a7 */ /* 0x0022a400080011ff */
[----:B--2---:R-:W-:Y:S05]  /*2d80*/  @!P0 NANOSLEEP.SYNCS 0x989680 ;  /* 0x009896800000895d */ /* 0x004fea0003900000 */
[----:B------:R-:W2:Y:S02]  /*2d90*/  @!P0 SYNCS.PHASECHK.TRANS64 P0, [R0+URZ+0x70], R2 ;  /* 0x00007002000085a7 */ /* 0x000ea400080010ff */
[----:B--2---:R-:W-:Y:S05]  /*2da0*/  @P0 EXIT ;  /* 0x000000000000094d */ /* 0x004fea0003800000 */
[----:B------:R-:W-:Y:S05]  /*2db0*/  BRA `(.L_x_54) ;  /* 0xfffffffc00ec7947 */ /* 0x000fea000383ffff */
.L_x_47:
[----:B------:R-:W-:Y:S05]  /*2dc0*/  BRA.U UP4, `(.L_x_55) ;  /* 0x0000000d049c7547 */ /* 0x000fea000b800000 */
[----:B------:R-:W-:Y:S01]  /*2dd0*/  UMOV UR4, 0x40 ;  /* 0x0000004000047882 */ /* 0x000fe20000000000 */
[----:B------:R-:W-:Y:S01]  /*2de0*/  NOP ;  /* 0x0000000000007918 */ /* 0x000fe20000000000 */
[----:B------:R-:W-:Y:S01]  /*2df0*/  ULEA UR5, UR48, UR4, 0x18 ;  /* 0x0000000430057291 */ /* 0x000fe2000f8ec0ff */
[----:B------:R-:W-:Y:S02]  /*2e00*/  UMOV UR6, 0x400 ;  /* 0x0000040000067882 */ /* 0x000fe40000000000 */
[----:B------:R-:W-:-:S06]  /*2e10*/  ULEA UR6, UR48, UR6, 0x18 ;  /* 0x0000000630067291 */ /* 0x000fcc000f8ec0ff */
[----:B------:R-:W2:Y:S02]  /*2e20*/  LDS.U8 R0, [UR5+0x1c] ;  /* 0x00001c05ff007984 */ /* 0x000ea40008000000 */
[----:B--2---:R-:W-:-:S13]  /*2e30*/  ISETP.NE.AND P0, PT, R0, RZ, PT ;  /* 0x000000ff0000720c */ /* 0x004fda0003f05270 */
[----:B------:R-:W-:Y:S05]  /*2e40*/  @P0 BRA `(.L_x_56) ;  /* 0x0000000000580947 */ /* 0x000fea0003800000 */
[----:B------:R-:W-:-:S13]  /*2e50*/  ELECT P0, URZ, PT ;  /* 0x0000000000ff782f */ /* 0x000fda0003800000 */
[----:B------:R-:W-:Y:S05]  /*2e60*/  @!P0 BRA `(.L_x_57) ;  /* 0x0000000000608947 */ /* 0x000fea0003800000 */
[----:B------:R-:W-:Y:S01]  /*2e70*/  UMOV UR4, 0x10 ;  /* 0x0000001000047882 */ /* 0x000fe20000000000 */
[----:B------:R-:W-:Y:S01]  /*2e80*/  HFMA2 R0, -RZ, RZ, 0, 5.9604644775390625e-08 ;  /* 0x00000001ff007431 */ /* 0x000fe200000001ff */
[----:B------:R-:W-:-:S03]  /*2e90*/  MOV R3, 0xffff ;  /* 0x0000ffff00037802 */ /* 0x000fc60000000f00 */
[----:B------:R-:W-:Y:S04]  /*2ea0*/  DEPBAR.LE SB2, 0x36 ;  /* 0x0000ad800000791a */ /* 0x000fe80000000000 */
[----:B------:R-:W2:Y:S02]  /*2eb0*/  UTCATOMSWS.FIND_AND_SET.ALIGN UP0, UR4, UR4 ;  /* 0x00000004000475e3 */ /* 0x000ea40008000800 */
[----:B--2---:R-:W-:Y:S01]  /*2ec0*/  MOV R4, UR4 ;  /* 0x0000000400047c02 */ /* 0x004fe20008000f00 */
[----:B------:R-:W-:Y:S06]  /*2ed0*/  BRA.U UP0, `(.L_x_58) ;  /* 0x0000000100187547 */ /* 0x000fec000b800000 */
.L_x_59:
[----:B------:R-:W-:Y:S05]  /*2ee0*/  NANOSLEEP 0x64 ;  /* 0x000000640000795d */ /* 0x000fea0003800000 */
[----:B------:R-:W-:-:S05]  /*2ef0*/  UMOV UR4, 0x10 ;  /* 0x0000001000047882 */ /* 0x000fca0000000000 */
[----:B------:R-:W-:Y:S04]  /*2f00*/  DEPBAR.LE SB2, 0x36 ;  /* 0x0000ad800000791a */ /* 0x000fe80000000000 */
[----:B------:R-:W2:Y:S02]  /*2f10*/  UTCATOMSWS.FIND_AND_SET.ALIGN UP0, UR4, UR4 ;  /* 0x00000004000475e3 */ /* 0x000ea40008000800 */
[----:B--2---:R-:W-:Y:S01]  /*2f20*/  MOV R4, UR4 ;  /* 0x0000000400047c02 */ /* 0x004fe20008000f00 */
[----:B------:R-:W-:Y:S05]  /*2f30*/  BRA.U !UP0, `(.L_x_59) ;  /* 0xfffffffd08e87547 */ /* 0x000fea000b83ffff */
.L_x_58:
[-C--:B------:R-:W-:Y:S02]  /*2f40*/  SHF.L.U32 R3, R3, R4.reuse, RZ ;  /* 0x0000000403037219 */ /* 0x080fe400000006ff */
[----:B------:R-:W-:Y:S01]  /*2f50*/  SHF.L.U32 R0, R0, R4, RZ ;  /* 0x0000000400007219 */ /* 0x000fe200000006ff */
[----:B------:R-:W-:Y:S02]  /*2f60*/  IMAD.SHL.U32 R4, R4, 0x20, RZ ;  /* 0x0000002004047824 */ /* 0x000fe400078e00ff */
[----:B------:R2:W-:Y:S04]  /*2f70*/  ATOMS.OR RZ, [UR5+0x14], R3 ;  /* 0x00001403ffff798c */ /* 0x0005e8000b000005 */
[----:B------:R2:W-:Y:S04]  /*2f80*/  ATOMS.OR RZ, [UR5+0x18], R0 ;  /* 0x00001800ffff798c */ /* 0x0005e8000b000005 */
[----:B------:R2:W-:Y:S01]  /*2f90*/  STS [UR6+0x110], R4 ;  /* 0x00011004ff007988 */ /* 0x0005e20008000806 */
[----:B------:R-:W-:Y:S05]  /*2fa0*/  BRA `(.L_x_57) ;  /* 0x0000000000107947 */ /* 0x000fea0003800000 */
.L_x_56:
[----:B------:R-:W-:Y:S02]  /*2fb0*/  MOV R0, 0xffffffff ;  /* 0xffffffff00007802 */ /* 0x000fe40000000f00 */
[----:B------:R-:W-:-:S03]  /*2fc0*/  MOV R4, 0x2ff0 ;  /* 0x00002ff000047802 */ /* 0x000fc60000000f00 */
[----:B------:R2:W-:Y:S04]  /*2fd0*/  STS [UR6+0x110], R0 ;  /* 0x00011000ff007988 */ /* 0x0005e80008000806 */
[----:B-12--5:R-:W-:Y:S05]  /*2fe0*/  CALL.REL.NOINC `($__internal_1_$__cuda_sm10x_tcgen05_guardrail_trap_phase_invalid_during_alloc) ;  /* 0x0000004000047944 */ /* 0x026fea0003c00000 */
.L_x_57:
[----:B------:R-:W-:Y:S05]  /*2ff0*/  WARPSYNC.ALL ;  /* 0x0000000000007948 */ /* 0x000fea0003800000 */
[----:B------:R-:W3:Y:S01]  /*3000*/  S2UR UR4, SR_CgaCtaId ;  /* 0x00000000000479c3 */ /* 0x000ee20000008800 */
[----:B------:R-:W-:Y:S01]  /*3010*/  UMOV UR17, 0x400 ;  /* 0x0000040000117882 */ /* 0x000fe20000000000 */
[----:B------:R-:W-:-:S06]  /*3020*/  NOP ;  /* 0x0000000000007918 */ /* 0x000fcc0000000000 */
[----:B------:R-:W-:Y:S06]  /*3030*/  BAR.ARV 0x6, 0xa0 ;  /* 0x0182800000007b1d */ /* 0x000fec0000002000 */
[----:B------:R-:W4:Y:S01]  /*3040*/  LDCU UR5, c[0x0][0x38c] ;  /* 0x00007180ff0577ac */ /* 0x000f220008000800 */
[----:B------:R-:W-:Y:S01]  /*3050*/  LOP3.LUT R2, R2, 0xffff, RZ, 0xc0, !PT ;  /* 0x0000ffff02027812 */ /* 0x000fe200078ec0ff */
[----:B------:R-:W-:Y:S01]  /*3060*/  IMAD.MOV.U32 R11, RZ, RZ, 0x1 ;  /* 0x00000001ff0b7424 */ /* 0x000fe200078e00ff */
[----:B------:R-:W-:Y:S01]  /*3070*/  CS2R R8, SRZ ;  /* 0x0000000000087805 */ /* 0x000fe2000001ff00 */
[----:B------:R-:W1:Y:S01]  /*3080*/  LDCU UR8, c[0x0][0x38c] ;  /* 0x00007180ff0877ac */ /* 0x000e620008000800 */
[----:B------:R-:W-:Y:S01]  /*3090*/  R2UR UR19, R2 ;  /* 0x00000000021372ca */ /* 0x000fe200000e0000 */
[----:B------:R-:W-:Y:S01]  /*30a0*/  IMAD.MOV.U32 R10, RZ, RZ, RZ ;  /* 0x000000ffff0a7224 */ /* 0x000fe200078e00ff */
[----:B------:R-:W-:Y:S01]  /*30b0*/  UMOV UR22, URZ ;  /* 0x000000ff00167c82 */ /* 0x000fe20008000000 */
[----:B------:R-:W-:Y:S01]  /*30c0*/  UMOV UR14, URZ ;  /* 0x000000ff000e7c82 */ /* 0x000fe20008000000 */
[----:B---3--:R-:W-:Y:S01]  /*30d0*/  ULEA UR17, UR4, UR17, 0x18 ;  /* 0x0000001104117291 */ /* 0x008fe2000f8ec0ff */
[----:B------:R-:W-:Y:S01]  /*30e0*/  UMOV UR26, 0x0 ;  /* 0x00000000001a7882 */ /* 0x000fe20000000000 */
[----:B------:R-:W-:-:S02]  /*30f0*/  UMOV UR27, 0x4100010 ;  /* 0x04100010001b7882 */ /* 0x000fc40000000000 */
[----:B------:R-:W-:Y:S02]  /*3100*/  UIADD3 UR6, UPT, UPT, UR17, 0x2400, URZ ;  /* 0x0000240011067890 */ /* 0x000fe4000fffe0ff */
[----:B------:R-:W-:Y:S02]  /*3110*/  UIADD3 UR7, UPT, UPT, UR17, 0x6400, URZ ;  /* 0x0000640011077890 */ /* 0x000fe4000fffe0ff */
[----:B----4-:R-:W-:Y:S01]  /*3120*/  UIADD3 UR5, UPT, UPT, UR5, 0x3f, URZ ;  /* 0x0000003f05057890 */ /* 0x010fe2000fffe0ff */
[----:B--2---:R-:W2:Y:S01]  /*3130*/  LDS R0, [UR17+0x110] ;  /* 0x00011011ff007984 */ /* 0x004ea20008000800 */
[----:B------:R-:W-:Y:S02]  /*3140*/  USHF.R.U32.HI UR6, URZ, 0x4, UR6 ;  /* 0x00000004ff067899 */ /* 0x000fe40008011606 */
[----:B------:R-:W-:Y:S02]  /*3150*/  USHF.R.S32.HI UR4, URZ, 0x1f, UR5 ;  /* 0x0000001fff047899 */ /* 0x000fe40008011405 */
[----:B------:R-:W-:-:S02]  /*3160*/  ULOP3.LUT UR6, UR6, 0x3fff, URZ, 0xc0, !UPT ;  /* 0x00003fff06067892 */ /* 0x000fc4000f8ec0ff */
[----:B------:R-:W-:Y:S02]  /*3170*/  ULEA.HI UR4, UR4, UR5, URZ, 0x6 ;  /* 0x0000000504047291 */ /* 0x000fe4000f8f30ff */
[----:B------:R-:W-:Y:S02]  /*3180*/  USHF.R.U32.HI UR5, URZ, 0x4, UR7 ;  /* 0x00000004ff057899 */ /* 0x000fe40008011607 */
[----:B------:R-:W-:Y:S02]  /*3190*/  USHF.R.S32.HI UR28, URZ, 0x6, UR4 ;  /* 0x00000006ff1c7899 */ /* 0x000fe40008011404 */
[----:B------:R-:W-:Y:S02]  /*31a0*/  ULOP3.LUT UR5, UR5, 0x3fff, URZ, 0xc0, !UPT ;  /* 0x00003fff05057892 */ /* 0x000fe4000f8ec0ff */
[----:B------:R-:W-:Y:S02]  /*31b0*/  UISETP.LT.AND UP0, UPT, UR28, 0x1, UPT ;  /* 0x000000011c00788c */ /* 0x000fe4000bf01270 */
[----:B------:R-:W-:-:S02]  /*31c0*/  ULOP3.LUT UR20, UR6, 0x10000, URZ, 0xfc, !UPT ;  /* 0x0001000006147892 */ /* 0x000fc4000f8efcff */
[----:B------:R-:W-:Y:S02]  /*31d0*/  USEL UR29, UR28, 0x1, !UP0 ;  /* 0x000000011c1d7887 */ /* 0x000fe4000c000000 */
[----:B------:R-:W-:Y:S02]  /*31e0*/  ULOP3.LUT UR21, UR5, 0x10000, URZ, 0xfc, !UPT ;  /* 0x0001000005157892 */ /* 0x000fe4000f8efcff */
[----:B------:R-:W-:Y:S02]  /*31f0*/  UIADD3 UR29, UPT, UPT, -UR29, URZ, URZ ;  /* 0x000000ff1d1d7290 */ /* 0x000fe4000fffe1ff */
[----:B-1----:R-:W-:Y:S01]  /*3200*/  UISETP.GE.AND UP4, UPT, UR8, 0x1, UPT ;  /* 0x000000010800788c */ /* 0x002fe2000bf86270 */
[----:B------:R-:W-:Y:S01]  /*3210*/  UMOV UR24, 0x0 ;  /* 0x0000000000187882 */ /* 0x000fe20000000000 */
[----:B------:R-:W-:Y:S01]  /*3220*/  UMOV UR25, 0x4100010 ;  /* 0x0410001000197882 */ /* 0x000fe20000000000 */
[----:B--2---:R-:W-:-:S15]  /*3230*/  R2UR UR30, R0 ;  /* 0x00000000001e72ca */ /* 0x004fde00000e0000 */
.L_x_66:
[----:B------:R-:W-:Y:S02]  /*3240*/  LEA R0, R10, UR17, 0x3 ;  /* 0x000000110a007c11 */ /* 0x000fe4000f8e18ff */
[----:B------:R-:W-:Y:S02]  /*3250*/  SHF.L.U32 R2, R9, 0x1f, RZ ;  /* 0x0000001f09027819 */ /* 0x000fe400000006ff */
[----:B------:R-:W-:Y:S01]  /*3260*/  PLOP3.LUT P0, PT, PT, PT, UP4, 0x80, 0x8 ;  /* 0x000000000008781c */ /* 0x000fe20003f0f048 */
[----:B------:R-:W-:Y:S01]  /*3270*/  VIADD R3, R0, 0x70 ;  /* 0x0000007000037836 */ /* 0x000fe20000000000 */
[----:B-1----:R-:W1:Y:S02]  /*3280*/  SYNCS.PHASECHK.TRANS64.TRYWAIT P1, [R0+URZ+0x60], R2 ;  /* 0x00006002000075a7 */ /* 0x002e6400080211ff */
[----:B-1-3--:R-:W-:Y:S09]  /*3290*/  @!P1 BRA `(.L_x_60) ;  /* 0x0000003800249947 */ /* 0x00aff20003800000 */
.L_x_117:
[----:B------:R-:W-:Y:S01]  /*32a0*/  LEA R4, R10, UR17, 0x4 ;  /* 0x000000110a047c11 */ /* 0x000fe2000f8e20ff */
[----:B------:R-:W-:Y:S01]  /*32b0*/  @UP4 ULEA UR4, UR14, UR17, 0x3 ;  /* 0x000000110e044291 */ /* 0x000fe2000f8e18ff */
[----:B------:R-:W-:Y:S01]  /*32c0*/  PLOP3.LUT P2, PT, PT, PT, PT, 0x80, 0x8 ;  /* 0x000000000008781c */ /* 0x000fe20003f4f070 */
[----:B------:R-:W-:Y:S01]  /*32d0*/  ULEA UR23, UR22, UR17, 0x3 ;  /* 0x0000001116177291 */ /* 0x000fe2000f8e18ff */
[----:B------:R-:W-:Y:S02]  /*32e0*/  PRMT R3, RZ, 0x654, R3 ;  /* 0x00000654ff037816 */ /* 0x000fe40000000003 */
[----:B------:R-:W2:Y:S01]  /*32f0*/  LDS.128 R4, [R4+0xf0] ;  /* 0x0000f00004047984 */ /* 0x000ea20000000c00 */
[----:B-1----:R-:W-:Y:S02]  /*3300*/  @P0 SHF.L.U32 R2, R8, 0x1f, RZ ;  /* 0x0000001f08020819 */ /* 0x002fe400000006ff */
[----:B------:R-:W-:Y:S01]  /*3310*/  SHF.L.U32 R0, R11, 0x1f, RZ ;  /* 0x0000001f0b007819 */ /* 0x000fe200000006ff */
[----:B------:R-:W-:Y:S01]  /*3320*/  @!PT LDS RZ, [RZ] ;  /* 0x00000000fffff984 */ /* 0x000fe20000000800 */
[----:B------:R-:W-:Y:S01]  /*3330*/  @!PT LDS RZ, [RZ] ;  /* 0x00000000fffff984 */ /* 0x000fe20000000800 */
[----:B------:R-:W-:Y:S01]  /*3340*/  @!PT LDS RZ, [RZ] ;  /* 0x00000000fffff984 */ /* 0x000fe20000000800 */
[----:B------:R-:W-:Y:S01]  /*3350*/  @!PT LDS RZ, [RZ] ;  /* 0x00000000fffff984 */ /* 0x000fe20000000800 */
[----:B------:R1:W-:Y:S06]  /*3360*/  MEMBAR.ALL.CTA ;  /* 0x0000000000007992 */ /* 0x0003ec0000008000 */
[----:B-1----:R-:W1:Y:S02]  /*3370*/  FENCE.VIEW.ASYNC.S ;  /* 0x00000000000073c6 */ /* 0x002e640000000000 */
[----:B-1----:R1:W-:Y:S01]  /*3380*/  SYNCS.ARRIVE.TRANS64.RED.A1T0 RZ, [R3+URZ], RZ ;  /* 0x000000ff03ff79a7 */ /* 0x0023e200081004ff */
[----:B------:R1:W3:Y:S01]  /*3390*/  @P0 SYNCS.PHASECHK.TRANS64.TRYWAIT P2, [UR4], R2 ;  /* 0x00000002ff0005a7 */ /* 0x0002e20008041104 */
[----:B------:R-:W-:Y:S01]  /*33a0*/  ULEA.HI UR4, UR22, UR22, URZ, 0x1 ;  /* 0x0000001616047291 */ /* 0x000fe2000f8f08ff */
[----:B--2---:R-:W-:-:S03]  /*33b0*/  LOP3.LUT P1, RZ, R6, 0x1, RZ, 0xc0, !PT ;  /* 0x0000000106ff7812 */ /* 0x004fc6000782c0ff */
[----:B------:R-:W-:Y:S02]  /*33c0*/  USHF.L.U32 UR18, UR4, 0x5, URZ ;  /* 0x0000000504127899 */ /* 0x000fe400080006ff */
[----:B------:R-:W-:Y:S02]  /*33d0*/  ULOP3.LUT UR4, UR4, 0xffe, URZ, 0xc0, !UPT ;  /* 0x00000ffe04047892 */ /* 0x000fe4000f8ec0ff */
[----:B------:R-:W-:Y:S02]  /*33e0*/  ULOP3.LUT UR18, UR18, 0xffffffc0, URZ, 0xc0, !UPT ;  /* 0xffffffc012127892 */ /* 0x000fe4000f8ec0ff */
[----:B------:R-:W-:Y:S02]  /*33f0*/  UIADD3 UR4, UPT, UPT, -UR4, UR22, URZ ;  /* 0x0000001604047290 */ /* 0x000fe4000fffe1ff */
[----:B------:R-:W-:Y:S01]  /*3400*/  UIADD3 UR18, UPT, UPT, UR30, UR18, URZ ;  /* 0x000000121e127290 */ /* 0x000fe2000fffe0ff */
[----:B------:R-:W2:Y:S03]  /*3410*/  SYNCS.PHASECHK.TRANS64.TRYWAIT P0, [UR23+0xa0], R0 ;  /* 0x0000a000ff0075a7 */ /* 0x000ea60008001117 */
[----:B------:R-:W-:Y:S01]  /*3420*/  ULEA UR18, UR4, UR18, 0x14 ;  /* 0x0000001204127291 */ /* 0x000fe2000f8ea0ff */
[----:B-123--:R-:W-:Y:S11]  /*3430*/  @!P0 BRA `(.L_x_61) ;  /* 0x0000003400d08947 */ /* 0x00eff60003800000 */
.L_x_119:
[----:B------:R-:W-:Y:S01]  /*3440*/  IADD3 R10, PT, PT, R10, 0x1, RZ ;  /* 0x000000010a0a7810 */ /* 0x000fe20007ffe0ff */
[----:B------:R-:W-:Y:S06]  /*3450*/  BRA.U !UP4, `(.L_x_62) ;  /* 0x000000010c987547 */ /* 0x000fec000b800000 */
[----:B------:R-:W-:Y:S01]  /*3460*/  UPLOP3.LUT UP2, UPT, UPT, UPT, UPT, 0x40, 0x4 ;  /* 0x000000000004789c */ /* 0x000fe20003f4e870 */
[----:B------:R-:W-:Y:S01]  /*3470*/  UMOV UR16, UR29 ;  /* 0x0000001d00107c82 */ /* 0x000fe20008000000 */
[----:B------:R-:W-:Y:S01]  /*3480*/  UMOV UR15, UR28 ;  /* 0x0000001c000f7c82 */ /* 0x000fe20008000000 */
[----:B------:R-:W-:-:S08]  /*3490*/  UMOV UR6, UR14 ;  /* 0x0000000e00067c82 */ /* 0x000fd00008000000 */
.L_x_65:
[----:B------:R-:W-:Y:S02]  /*34a0*/  UIADD3 UR16, UPT, UPT, UR16, 0x1, URZ ;  /* 0x0000000110107890 */ /* 0x000fe4000fffe0ff */
[----:B--2---:R-:W-:Y:S02]  /*34b0*/  ULEA UR5, UR6, UR17, 0x3 ;  /* 0x0000001106057291 */ /* 0x004fe4000f8e18ff */
[----:B------:R-:W-:Y:S01]  /*34c0*/  UISETP.NE.AND UP3, UPT, UR16, URZ, UPT ;  /* 0x000000ff1000728c */ /* 0x000fe2000bf65270 */
[----:B---3--:R-:W-:Y:S10]  /*34d0*/  @P2 BRA `(.L_x_63) ;  /* 0x00000000000c2947 */ /* 0x008ff40003800000 */
[----:B-1----:R-:W-:Y:S04]  /*34e0*/  SHF.L.U32 R2, R8, 0x1f, RZ ;  /* 0x0000001f08027819 */ /* 0x002fe800000006ff */
[----:B------:R-:W1:Y:S02]  /*34f0*/  SYNCS.PHASECHK.TRANS64.TRYWAIT P0, [UR5], R2 ;  /* 0x00000002ff0075a7 */ /* 0x000e640008001105 */
[----:B-1----:R-:W-:Y:S05]  /*3500*/  @!P0 BRA `(.L_x_64) ;  /* 0x0000003400b48947 */ /* 0x002fea0003800000 */
.L_x_63:
[----:B------:R-:W-:Y:S01]  /*3510*/  UISETP.NE.AND UP0, UPT, UR15, 0x1, UPT ;  /* 0x000000010f00788c */ /* 0x000fe2000bf05270 */
[----:B------:R-:W-:Y:S01]  /*3520*/  PLOP3.LUT P2, PT, PT, PT, PT, 0x80, 0x8 ;  /* 0x000000000008781c */ /* 0x000fe20003f4f070 */
[----:B------:R-:W-:Y:S02]  /*3530*/  UIADD3 UR4, UPT, UPT, UR6, 0x1, URZ ;  /* 0x0000000106047890 */ /* 0x000fe4000fffe0ff */
[----:B------:R-:W-:Y:S02]  /*3540*/  ULEA UR12, UR6, UR21, 0x8 ;  /* 0x00000015060c7291 */ /* 0x000fe4000f8e40ff */
[----:B------:R-:W-:Y:S01]  /*3550*/  UISETP.NE.AND UP1, UPT, UR4, 0x4, UPT ;  /* 0x000000040400788c */ /* 0x000fe2000bf25270 */
[----:B------:R-:W-:Y:S01]  /*3560*/  PLOP3.LUT P0, PT, PT, PT, UP0, 0x80, 0x8 ;  /* 0x000000000008781c */ /* 0x000fe20003f0f008 */
[----:B------:R-:W-:Y:S02]  /*3570*/  UIADD3 UR10, UPT, UPT, UR12, 0x2, URZ ;  /* 0x000000020c0a7890 */ /* 0x000fe4000fffe0ff */
[----:B------:R-:W-:Y:S02]  /*3580*/  USEL UR7, URZ, 0x1, UP1 ;  /* 0x00000001ff077887 */ /* 0x000fe40008800000 */
[----:B------:R-:W-:Y:S02]  /*3590*/  USEL UR14, UR4, URZ, UP1 ;  /* 0x000000ff040e7287 */ /* 0x000fe40008800000 */
[----:B------:R-:W-:Y:S02]  /*35a0*/  UIADD3 UR15, UPT, UPT, UR15, -0x1, URZ ;  /* 0xffffffff0f0f7890 */ /* 0x000fe4000fffe0ff */
[----:B------:R-:W-:Y:S01]  /*35b0*/  @UP0 ULEA UR4, UR14, UR17, 0x3 ;  /* 0x000000110e040291 */ /* 0x000fe2000f8e18ff */
[----:B------:R-:W-:Y:S01]  /*35c0*/  LOP3.LUT R8, R8, UR7, RZ, 0x3c, !PT ;  /* 0x0000000708087c12 */ /* 0x000fe2000f8e3cff */
[----:B------:R-:W-:Y:S01]  /*35d0*/  UIADD3 UR7, UPT, UPT, UR5, 0x20, URZ ;  /* 0x0000002005077890 */ /* 0x000fe2000fffe0ff */
[----:B------:R-:W-:Y:S02]  /*35e0*/  UMOV UR13, 0x80004020 ;  /* 0x80004020000d7882 */ /* 0x000fe40000000000 */
[----:B-1----:R-:W-:Y:S01]  /*35f0*/  @P0 SHF.L.U32 R0, R8, 0x1f, RZ ;  /* 0x0000001f08000819 */ /* 0x002fe200000006ff */
[----:B------:R-:W-:Y:S01]  /*3600*/  UMOV UR5, 0x80004020 ;  /* 0x8000402000057882 */ /* 0x000fe20000000000 */
[----:B------:R-:W-:Y:S01]  /*3610*/  UMOV UR11, 0x80004020 ;  /* 0x80004020000b7882 */ /* 0x000fe20000000000 */
[----:B------:R-:W-:Y:S01]  /*3620*/  UMOV UR9, 0x80004020 ;  /* 0x8000402000097882 */ /* 0x000fe20000000000 */
[----:B------:R2:W3:Y:S01]  /*3630*/  @P0 SYNCS.PHASECHK.TRANS64.TRYWAIT P2, [UR4], R0 ;  /* 0x00000000ff0005a7 */ /* 0x0004e20008041104 */
[----:B------:R-:W-:Y:S03]  /*3640*/  ULEA UR4, UR6, UR20, 0x8 ;  /* 0x0000001406047291 */ /* 0x000fe6000f8e40ff */
[----:B------:R-:W-:Y:S01]  /*3650*/  UMOV UR6, UR14 ;  /* 0x0000000e00067c82 */ /* 0x000fe20008000000 */
[----:B------:R-:W-:Y:S05]  /*3660*/  UIADD3 UR8, UPT, UPT, UR4, 0x2, URZ ;  /* 0x0000000204087890 */ /* 0x000fea000fffe0ff */
[----:B------:R2:W-:Y:S01]  /*3670*/  UTCQMMA gdesc[UR4], gdesc[UR12], tmem[UR18], tmem[UR26], idesc[UR27], UP2 ;  /* 0x00ff1a0c040075ea */ /* 0x0005e20009000312 */
[----:B------:R-:W-:Y:S03]  /*3680*/  UPLOP3.LUT UP2, UPT, UPT, UPT, UPT, 0x80, 0x8 ;  /* 0x000000000008789c */ /* 0x000fe60003f4f070 */
[----:B------:R2:W-:Y:S01]  /*3690*/  UTCQMMA gdesc[UR8], gdesc[UR10], tmem[UR18], tmem[UR24], idesc[UR25], UPT ;  /* 0x00ff180a080075ea */ /* 0x0005e2000b800312 */
[----:B------:R2:W-:Y:S01]  /*36a0*/  UTCBAR.MULTICAST [UR7], URZ, UR19 ;  /* 0x000000ff070073e9 */ /* 0x0005e20008000813 */
[----:B------:R-:W-:Y:S06]  /*36b0*/  BRA.U UP3, `(.L_x_65) ;  /* 0xfffffffd03787547 */ /* 0x000fec000b83ffff */
.L_x_62:
[----:B--2---:R-:W-:Y:S01]  /*36c0*/  UIADD3 UR4, UPT, UPT, UR22, 0x1, URZ ;  /* 0x0000000116047890 */ /* 0x004fe2000fffe0ff */
[C---:B------:R-:W-:Y:S01]  /*36d0*/  ISETP.NE.AND P0, PT, R10.reuse, 0x2, PT ;  /* 0x000000020a00780c */ /* 0x040fe20003f05270 */
[----:B------:R-:W-:Y:S02]  /*36e0*/  UIADD3 UR5, UPT, UPT, UR23, 0x80, URZ ;  /* 0x0000008017057890 */ /* 0x000fe4000fffe0ff */
[----:B------:R-:W-:Y:S01]  /*36f0*/  UISETP.NE.AND UP0, UPT, UR4, 0x4, UPT ;  /* 0x000000040400788c */ /* 0x000fe2000bf05270 */
[----:B-1----:R-:W-:Y:S02]  /*3700*/  SEL R0, RZ, 0x1, P0 ;  /* 0x00000001ff007807 */ /* 0x002fe40000000000 */
[----:B------:R-:W-:Y:S01]  /*3710*/  SEL R10, R10, RZ, P0 ;  /* 0x000000ff0a0a7207 */ /* 0x000fe20000000000 */
[----:B------:R-:W-:Y:S01]  /*3720*/  USEL UR6, URZ, 0x1, UP0 ;  /* 0x00000001ff067887 */ /* 0x000fe20008000000 */
[----:B------:R-:W-:Y:S01]  /*3730*/  LOP3.LUT R9, R9, R0, RZ, 0x3c, !PT ;  /* 0x0000000009097212 */ /* 0x000fe200078e3cff */
[----:B------:R-:W-:Y:S01]  /*3740*/  USEL UR22, UR4, URZ, UP0 ;  /* 0x000000ff04167287 */ /* 0x000fe20008000000 */
[----:B------:R1:W-:Y:S03]  /*3750*/  UTCBAR [UR5], URZ ;  /* 0x000000ff050073e9 */ /* 0x0003e600080000ff */
[----:B------:R-:W-:Y:S01]  /*3760*/  LOP3.LUT R11, R11, UR6, RZ, 0x3c, !PT ;  /* 0x000000060b0b7c12 */ /* 0x000fe2000f8e3cff */
[----:B------:R-:W-:Y:S07]  /*3770*/  @P1 BRA `(.L_x_66) ;  /* 0xfffffff800b01947 */ /* 0x000fee000383ffff */
[----:B------:R-:W2:Y:S01]  /*3780*/  S2UR UR8, SR_CgaCtaId ;  /* 0x00000000000879c3 */ /* 0x000ea20000008800 */
[----:B------:R-:W-:Y:S01]  /*3790*/  ELECT P0, URZ, PT ;  /* 0x0000000000ff782f */ /* 0x000fe20003800000 */
[----:B------:R-:W-:Y:S01]  /*37a0*/  IMAD.MOV.U32 R0, RZ, RZ, 0x1 ;  /* 0x00000001ff007424 */ /* 0x000fe200078e00ff */
[----:B------:R-:W-:Y:S01]  /*37b0*/  UIADD3 UR17, UPT, UPT, UR17, 0xa0, URZ ;  /* 0x000000a011117890 */ /* 0x000fe2000fffe0ff */
[----:B------:R-:W-:Y:S01]  /*37c0*/  SHF.L.U32 R2, R11, 0x1f, RZ ;  /* 0x0000001f0b027819 */ /* 0x000fe200000006ff */
[----:B------:R-:W-:-:S03]  /*37d0*/  UMOV UR4, 0x40 ;  /* 0x0000004000047882 */ /* 0x000fc60000000000 */
[----:B------:R-:W-:Y:S01]  /*37e0*/  UVIRTCOUNT.DEALLOC.SMPOOL 0x80 ;  /* 0x000000800000784c */ /* 0x000fe20000000000 */
[----:B--2---:R-:W-:Y:S02]  /*37f0*/  ULEA UR8, UR8, UR4, 0x18 ;  /* 0x0000000408087291 */ /* 0x004fe4000f8ec0ff */
[----:B------:R-:W-:-:S07]  /*3800*/  ULEA UR4, UR22, UR17, 0x3 ;  /* 0x0000001116047291 */ /* 0x000fce000f8e18ff */
[----:B------:R2:W-:Y:S02]  /*3810*/  @P0 STS.U8 [UR8+0x1c], R0 ;  /* 0x00001c00ff000988 */ /* 0x0005e40008000008 */
[----:B------:R-:W4:Y:S02]  /*3820*/  SYNCS.PHASECHK.TRANS64.TRYWAIT P0, [UR4], R2 ;  /* 0x00000002ff0075a7 */ /* 0x000f240008001104 */
[----:B--2-4-:R-:W-:Y:S05]  /*3830*/  @!P0 BRA `(.L_x_67) ;  /* 0x0000003400008947 */ /* 0x014fea0003800000 */
.L_x_122:
[----:B------:R-:W-:-:S04]  /*3840*/  UIADD3 UR4, UPT, UPT, UR22, 0x1, URZ ;  /* 0x0000000116047890 */ /* 0x000fc8000fffe0ff */
[----:B------:R-:W-:-:S04]  /*3850*/  UISETP.NE.AND UP0, UPT, UR4, 0x4, UPT ;  /* 0x000000040400788c */ /* 0x000fc8000bf05270 */
[----:B------:R-:W-:Y:S02]  /*3860*/  USEL UR6, URZ, 0x1, UP0 ;  /* 0x00000001ff067887 */ /* 0x000fe40008000000 */
[----:B------:R-:W-:-:S04]  /*3870*/  USEL UR4, UR4, URZ, UP0 ;  /* 0x000000ff04047287 */ /* 0x000fc80008000000 */
[----:B-1----:R-:W-:Y:S01]  /*3880*/  ULEA UR5, UR4, UR17, 0x3 ;  /* 0x0000001104057291 */ /* 0x002fe2000f8e18ff */
[----:B--2---:R-:W-:-:S04]  /*3890*/  LOP3.LUT R2, R11, UR6, RZ, 0x3c, !PT ;  /* 0x000000060b027c12 */ /* 0x004fc8000f8e3cff */
[----:B------:R-:W-:-:S04]  /*38a0*/  SHF.L.U32 R3, R2, 0x1f, RZ ;  /* 0x0000001f02037819 */ /* 0x000fc800000006ff */
[----:B------:R-:W1:Y:S02]  /*38b0*/  SYNCS.PHASECHK.TRANS64.TRYWAIT P0, [UR5], R3 ;  /* 0x00000003ff0075a7 */ /* 0x000e640008001105 */
[----:B-1----:R-:W-:Y:S05]  /*38c0*/  @!P0 BRA `(.L_x_68) ;  /* 0x0000003000f48947 */ /* 0x002fea0003800000 */
.L_x_124:
        /* <DEDUP_REMOVED lines=9> */
.L_x_126:
[----:B------:R-:W-:-:S04]  /*3960*/  UIADD3 UR4, UPT, UPT, UR4, 0x1, URZ ;  /* 0x0000000104047890 */ /* 0x000fc8000fffe0ff */
[----:B------:R-:W-:-:S04]  /*3970*/  UISETP.NE.AND UP0, UPT, UR4, 0x4, UPT ;  /* 0x000000040400788c */ /* 0x000fc8000bf05270 */
[----:B------:R-:W-:Y:S02]  /*3980*/  USEL UR5, URZ, 0x1, UP0 ;  /* 0x00000001ff057887 */ /* 0x000fe40008000000 */
[----:B------:R-:W-:-:S04]  /*3990*/  USEL UR4, UR4, URZ, UP0 ;  /* 0x000000ff04047287 */ /* 0x000fc80008000000 */
[----:B------:R-:W-:Y:S01]  /*39a0*/  ULEA UR4, UR4, UR17, 0x3 ;  /* 0x0000001104047291 */ /* 0x000fe2000f8e18ff */
[----:B------:R-:W-:-:S04]  /*39b0*/  LOP3.LUT R2, R2, UR5, RZ, 0x3c, !PT ;  /* 0x0000000502027c12 */ /* 0x000fc8000f8e3cff */
[----:B------:R-:W-:-:S04]  /*39c0*/  SHF.L.U32 R2, R2, 0x1f, RZ ;  /* 0x0000001f02027819 */ /* 0x000fc800000006ff */
[----:B------:R-:W2:Y:S02]  /*39d0*/  SYNCS.PHASECHK.TRANS64.TRYWAIT P0, [UR4], R2 ;  /* 0x00000002ff0075a7 */ /* 0x000ea40008001104 */
[----:B--2---:R-:W-:Y:S05]  /*39e0*/  @!P0 BRA `(.L_x_70) ;  /* 0x0000003000dc8947 */ /* 0x004fea0003800000 */
.L_x_128:
[----:B------:R-:W-:Y:S01]  /*39f0*/  NOP ;  /* 0x0000000000007918 */ /* 0x000fe20000000000 */
[----:B-1----:R-:W1:Y:S01]  /*3a00*/  LDS R0, [UR8+0x14] ;  /* 0x00001408ff007984 */ /* 0x002e620008000800 */
[----:B------:R-:W-:Y:S01]  /*3a10*/  ULOP3.LUT UR4, UR30, 0xffff, URZ, 0xc0, !UPT ;  /* 0x0000ffff1e047892 */ /* 0x000fe2000f8ec0ff */
[----:B------:R-:W-:Y:S01]  /*3a20*/  UMOV UR5, 0xffff ;  /* 0x0000ffff00057882 */ /* 0x000fe20000000000 */
[----:B------:R-:W-:Y:S02]  /*3a30*/  UMOV UR6, 0x1 ;  /* 0x0000000100067882 */ /* 0x000fe40000000000 */
[----:B------:R-:W-:-:S04]  /*3a40*/  USHF.R.U32.HI UR4, URZ, 0x5, UR4 ;  /* 0x00000005ff047899 */ /* 0x000fc80008011604 */
[----:B------:R-:W-:Y:S02]  /*3a50*/  USHF.L.U32 UR5, UR5, UR4, URZ ;  /* 0x0000000405057299 */ /* 0x000fe400080006ff */
[----:B------:R-:W-:-:S04]  /*3a60*/  USHF.L.U32 UR4, UR6, UR4, URZ ;  /* 0x0000000406047299 */ /* 0x000fc800080006ff */
[----:B-1----:R-:W-:-:S04]  /*3a70*/  LOP3.LUT R0, R0, UR5, RZ, 0xc0, !PT ;  /* 0x0000000500007c12 */ /* 0x002fc8000f8ec0ff */
[----:B------:R-:W-:-:S13]  /*3a80*/  ISETP.NE.AND P0, PT, R0, UR5, PT ;  /* 0x0000000500007c0c */ /* 0x000fda000bf05270 */
[----:B------:R-:W-:Y:S05]  /*3a90*/  @P0 BRA `(.L_x_71) ;  /* 0x0000000000580947 */ /* 0x000fea0003800000 */
[----:B------:R-:W1:Y:S02]  /*3aa0*/  LDS R0, [UR8+0x18] ;  /* 0x00001808ff007984 */ /* 0x000e640008000800 */
[----:B-1----:R-:W-:-:S04]  /*3ab0*/  LOP3.LUT R0, R0, UR4, RZ, 0xc0, !PT ;  /* 0x0000000400007c12 */ /* 0x002fc8000f8ec0ff */
[----:B------:R-:W-:-:S13]  /*3ac0*/  ISETP.NE.AND P0, PT, R0, UR4, PT ;  /* 0x0000000400007c0c */ /* 0x000fda000bf05270 */
[----:B------:R-:W-:Y:S05]  /*3ad0*/  @P0 BRA `(.L_x_72) ;  /* 0x00000000003c0947 */ /* 0x000fea0003800000 */
[----:B------:R-:W1:Y:S01]  /*3ae0*/  S2R R2, SR_LANEID ;  /* 0x0000000000027919 */ /* 0x000e620000000000 */
[----:B------:R-:W-:-:S06]  /*3af0*/  ULOP3.LUT UR5, URZ, UR5, URZ, 0x33, !UPT ;  /* 0x00000005ff057292 */ /* 0x000fcc000f8e33ff */
[----:B------:R-:W-:-:S04]  /*3b00*/  IMAD.U32 R0, RZ, RZ, UR5 ;  /* 0x00000005ff007e24 */ /* 0x000fc8000f8e00ff */
[----:B------:R2:W4:Y:S02]  /*3b10*/  REDUX UR7, R0 ;  /* 0x00000000000773c4 */ /* 0x0005240000000000 */
[----:B------:R1:W-:Y:S01]  /*3b20*/  UTCATOMSWS.AND URZ, UR5 ;  /* 0x0000000500ff79e3 */ /* 0x0003e20008000000 */
[----:B--2---:R-:W-:Y:S01]  /*3b30*/  LOP3.LUT R0, RZ, UR4, RZ, 0x33, !PT ;  /* 0x00000004ff007c12 */ /* 0x004fe2000f8e33ff */
[----:B------:R-:W-:Y:S02]  /*3b40*/  VOTEU.ANY UR4, UPT, PT ;  /* 0x0000000000047886 */ /* 0x000fe400038e0100 */
[----:B------:R-:W-:Y:S02]  /*3b50*/  UFLO.U32 UR4, UR4 ;  /* 0x00000004000472bd */ /* 0x000fe400080e0000 */
[----:B------:R-:W2:Y:S04]  /*3b60*/  REDUX UR6, R0 ;  /* 0x00000000000673c4 */ /* 0x000ea80000000000 */
[----:B-1----:R-:W-:-:S02]  /*3b70*/  ISETP.EQ.U32.AND P0, PT, R2, UR4, PT ;  /* 0x0000000402007c0c */ /* 0x002fc4000bf02070 */
[----:B----4-:R-:W-:-:S11]  /*3b80*/  MOV R2, UR7 ;  /* 0x0000000700027c02 */ /* 0x010fd60008000f00 */
[----:B------:R1:W-:Y:S01]  /*3b90*/  @P0 ATOMS.AND RZ, [UR8+0x14], R2 ;  /* 0x00001402ffff098c */ /* 0x0003e2000a800008 */
[----:B--2---:R-:W-:-:S05]  /*3ba0*/  IMAD.U32 R0, RZ, RZ, UR6 ;  /* 0x00000006ff007e24 */ /* 0x004fca000f8e00ff */
[----:B------:R1:W-:Y:S01]  /*3bb0*/  @P0 ATOMS.AND RZ, [UR8+0x18], R0 ;  /* 0x00001800ffff098c */ /* 0x0003e2000a800008 */
[----:B------:R-:W-:Y:S05]  /*3bc0*/  BRA `(.L_x_73) ;  /* 0x0000000000147947 */ /* 0x000fea0003800000 */
.L_x_72:
[----:B------:R-:W-:Y:S02]  /*3bd0*/  MOV R2, 0x3bf0 ;  /* 0x00003bf000027802 */ /* 0x000fe40000000f00 */
[----:B---3-5:R-:W-:Y:S05]  /*3be0*/  CALL.REL.NOINC `($__internal_0_$__cuda_sm10x_tcgen05_guardrail_trap_col_being_dealloced_not_returned_by_alloc) ;  /* 0x0000003000f87944 */ /* 0x028fea0003c00000 */
[----:B------:R-:W-:Y:S05]  /*3bf0*/  BRA `(.L_x_73) ;  /* 0x0000000000087947 */ /* 0x000fea0003800000 */
.L_x_71:
[----:B------:R-:W-:Y:S02]  /*3c00*/  MOV R2, 0x3c20 ;  /* 0x00003c2000027802 */ /* 0x000fe40000000f00 */
[----:B---3-5:R-:W-:Y:S05]  /*3c10*/  CALL.REL.NOINC `($__internal_2_$__cuda_sm10x_tcgen05_guardrail_trap_unallocated_columns_being_dealloced) ;  /* 0x0000003400047944 */ /* 0x028fea0003c00000 */
.L_x_73:
[----:B------:R-:W-:Y:S01]  /*3c20*/  NOP ;  /* 0x0000000000007918 */ /* 0x000fe20000000000 */
[----:B------:R-:W-:Y:S05]  /*3c30*/  EXIT ;  /* 0x000000000000794d */ /* 0x000fea0003800000 */
.L_x_55:
[----:B------:R-:W-:-:S09]  /*3c40*/  UISETP.NE.OR UP0, UPT, UR18, 0x3, !UP3 ;  /* 0x000000031200788c */ /* 0x000fd2000df05670 */
[----:B------:R-:W-:Y:S05]  /*3c50*/  BRA.U UP0, `(.L_x_74) ;  /* 0x0000000d00347547 */ /* 0x000fea000b800000 */
[----:B------:R-:W2:Y:S01]  /*3c60*/  LDCU.64 UR4, c[0x0][0x888] ;  /* 0x00011100ff0477ac */ /* 0x000ea20008000a00 */
[----:B------:R-:W3:Y:S01]  /*3c70*/  LDC.64 R12, c[0x0][0x348] ;  /* 0x0000d200ff0c7b82 */ /* 0x000ee20000000a00 */
[----:B------:R-:W-:Y:S02]  /*3c80*/  HFMA2 R9, -RZ, RZ, 0, 0 ;  /* 0x00000000ff097431 */ /* 0x000fe400000001ff */
[----:B------:R-:W-:Y:S01]  /*3c90*/  IMAD.MOV.U32 R11, RZ, RZ, 0x1 ;  /* 0x00000001ff0b7424 */ /* 0x000fe200078e00ff */
[----:B------:R-:W4:Y:S01]  /*3ca0*/  LDCU UR33, c[0x0][0x370] ;  /* 0x00006e00ff2177ac */ /* 0x000f220008000800 */
[----:B------:R-:W-:Y:S01]  /*3cb0*/  IMAD.MOV.U32 R10, RZ, RZ, RZ ;  /* 0x000000ffff0a7224 */ /* 0x000fe200078e00ff */
[----:B------:R-:W-:Y:S01]  /*3cc0*/  MOV R8, 0x1000 ;  /* 0x0000100000087802 */ /* 0x000fe20000000f00 */
[----:B------:R-:W4:Y:S01]  /*3cd0*/  LDCU.128 UR28, c[0x0][0xb10] ;  /* 0x00016200ff1c77ac */ /* 0x000f220008000c00 */
[----:B------:R-:W1:Y:S01]  /*3ce0*/  LDCU UR32, c[0x0][0x374] ;  /* 0x00006e80ff2077ac */ /* 0x000e620008000800 */
[----:B------:R-:W1:Y:S01]  /*3cf0*/  LDCU.64 UR26, c[0x0][0x890] ;  /* 0x00011200ff1a77ac */ /* 0x000e620008000a00 */
[----:B--2---:R-:W-:Y:S01]  /*3d00*/  UISETP.NE.U32.AND UP0, UPT, UR4, URZ, UPT ;  /* 0x000000ff0400728c */ /* 0x004fe2000bf05070 */
[----:B------:R-:W2:Y:S01]  /*3d10*/  LDCU UR16, c[0x0][0xb0c] ;  /* 0x00016180ff1077ac */ /* 0x000ea20008000800 */
[----:B------:R-:W3:Y:S01]  /*3d20*/  LDCU UR38, c[0x0][0xb20] ;  /* 0x00016400ff2677ac */ /* 0x000ee20008000800 */
[----:B------:R-:W3:Y:S01]  /*3d30*/  LDCU UR4, c[0x0][0xb30] ;  /* 0x00016600ff0477ac */ /* 0x000ee20008000800 */
[----:B------:R-:W-:Y:S01]  /*3d40*/  UMOV UR17, 0x400 ;  /* 0x0000040000117882 */ /* 0x000fe20000000000 */
[----:B----4-:R-:W-:-:S02]  /*3d50*/  UIMAD.WIDE.U32 UR6, UR33, UR28, URZ ;  /* 0x0000001c210672a5 */ /* 0x010fc4000f8e00ff */
[----:B-1----:R-:W-:Y:S02]  /*3d60*/  UIMAD.WIDE.U32 UR8, UR32, UR31, URZ ;  /* 0x0000001f200872a5 */ /* 0x002fe4000f8e00ff */
[----:B------:R-:W-:Y:S02]  /*3d70*/  ULEA UR17, UR48, UR17, 0x18 ;  /* 0x0000001130117291 */ /* 0x000fe4000f8ec0ff */
[----:B------:R-:W-:Y:S02]  /*3d80*/  USEL UR37, URZ, 0x1, UP5 ;  /* 0x00000001ff257887 */ /* 0x000fe4000a800000 */
[----:B------:R-:W-:Y:S02]  /*3d90*/  UISETP.NE.AND.EX UP5, UPT, UR5, URZ, UPT, UP0 ;  /* 0x000000ff0500728c */ /* 0x000fe4000bfa5300 */
[----:B------:R-:W-:Y:S02]  /*3da0*/  UISETP.NE.U32.AND UP6, UPT, UR26, URZ, UPT ;  /* 0x000000ff1a00728c */ /* 0x000fe4000bfc5070 */
[----:B------:R-:W-:-:S02]  /*3db0*/  UIADD3 UR5, UPT, UPT, UR17, 0x40, URZ ;  /* 0x0000004011057890 */ /* 0x000fc4000fffe0ff */
[----:B------:R-:W-:Y:S01]  /*3dc0*/  UISETP.NE.AND UP0, UPT, UR42, 0x1, UPT ;  /* 0x000000012a00788c */ /* 0x000fe2000bf05270 */
[----:B------:R-:W-:Y:S01]  /*3dd0*/  UMOV UR35, UR7 ;  /* 0x0000000700237c82 */ /* 0x000fe20008000000 */
[----:B------:R-:W-:Y:S01]  /*3de0*/  UMOV UR34, UR9 ;  /* 0x0000000900227c82 */ /* 0x000fe20008000000 */
[----:B--2---:R-:W-:Y:S02]  /*3df0*/  UISETP.NE.AND UP0, UPT, UR16, 0x1, UPT ;  /* 0x000000011000788c */ /* 0x004fe4000bf05270 */
[----:B------:R-:W-:Y:S02]  /*3e00*/  UPLOP3.LUT UP4, UPT, UPT, UPT, UPT, 0x40, 0x4 ;  /* 0x000000000004789c */ /* 0x000fe40003f8e870 */
[----:B------:R-:W-:Y:S01]  /*3e10*/  UISETP.GE.AND UP2, UPT, UR42, 0x1, UPT ;  /* 0x000000012a00788c */ /* 0x000fe2000bf46270 */
[----:B------:R-:W1:Y:S01]  /*3e20*/  LDCU.64 UR14, c[0x0][0xb28] ;  /* 0x00016500ff0e77ac */ /* 0x000e620008000a00 */
[----:B------:R-:W-:Y:S02]  /*3e30*/  UISETP.NE.AND.EX UP6, UPT, UR27, URZ, UPT, UP6 ;  /* 0x000000ff1b00728c */ /* 0x000fe4000bfc5360 */
[----:B------:R-:W-:-:S02]  /*3e40*/  UPRMT UR48, UR48, 0x654, UR5 ;  /* 0x0000065430307896 */ /* 0x000fc40008000005 */
[----:B------:R-:W-:Y:S02]  /*3e50*/  USHF.R.U32.HI UR35, URZ, UR29, UR35 ;  /* 0x0000001dff237299 */ /* 0x000fe40008011623 */
[----:B---3--:R-:W-:Y:S02]  /*3e60*/  USHF.R.U32.HI UR34, URZ, UR38, UR34 ;  /* 0x00000026ff227299 */ /* 0x008fe40008011622 */
[----:B------:R-:W-:Y:S02]  /*3e70*/  UISETP.NE.AND UP0, UPT, UR30, 0x1, UPT ;  /* 0x000000011e00788c */ /* 0x000fe4000bf05270 */
[----:B------:R-:W-:-:S11]  /*3e80*/  UISETP.NE.AND UP3, UPT, UR4, 0x1, UPT ;  /* 0x000000010400788c */ /* 0x000fd6000bf65270 */
.L_x_82:
[C---:B------:R-:W-:Y:S02]  /*3e90*/  LEA R3, R10.reuse, UR17, 0x3 ;  /* 0x000000110a037c11 */ /* 0x040fe4000f8e18ff */
[----:B------:R-:W-:Y:S02]  /*3ea0*/  SHF.L.U32 R0, R9, 0x1f, RZ ;  /* 0x0000001f09007819 */ /* 0x000fe400000006ff */
[----:B------:R-:W-:Y:S02]  /*3eb0*/  LEA R4, R10, UR17, 0x4 ;  /* 0x000000110a047c11 */ /* 0x000fe4000f8e20ff */
[----:B--2---:R-:W2:Y:S02]  /*3ec0*/  SYNCS.PHASECHK.TRANS64.TRYWAIT P0, [R3+URZ+0x60], R0 ;  /* 0x00006000030075a7 */ /* 0x004ea400080011ff */
[----:B--2---:R-:W-:Y:S05]  /*3ed0*/  @!P0 BRA `(.L_x_75) ;  /* 0x0000002c00b88947 */ /* 0x004fea0003800000 */
.L_x_129:
[----:B------:R-:W3:Y:S01]  /*3ee0*/  LDS.128 R4, [R4+0xf0] ;  /* 0x0000f00004047984 */ /* 0x000ee20000000c00 */
[----:B------:R-:W-:Y:S01]  /*3ef0*/  UISETP.GE.AND UP0, UPT, UR42, 0x1, UPT ;  /* 0x000000012a00788c */ /* 0x000fe2000bf06270 */
[----:B------:R-:W-:Y:S01]  /*3f00*/  @!PT LDS RZ, [RZ] ;  /* 0x00000000fffff984 */ /* 0x000fe20000000800 */
[----:B------:R-:W-:Y:S01]  /*3f10*/  @!PT LDS RZ, [RZ] ;  /* 0x00000000fffff984 */ /* 0x000fe20000000800 */
[----:B------:R-:W-:Y:S01]  /*3f20*/  @!PT LDS RZ, [RZ] ;  /* 0x00000000fffff984 */ /* 0x000fe20000000800 */
[----:B------:R-:W-:Y:S01]  /*3f30*/  @!PT LDS RZ, [RZ] ;  /* 0x00000000fffff984 */ /* 0x000fe20000000800 */
[----:B------:R4:W-:Y:S06]  /*3f40*/  MEMBAR.ALL.CTA ;  /* 0x0000000000007992 */ /* 0x0009ec0000008000 */
[----:B----4-:R-:W4:Y:S01]  /*3f50*/  FENCE.VIEW.ASYNC.S ;  /* 0x00000000000073c6 */ /* 0x010f220000000000 */
[----:B---3--:R-:W-:Y:S11]  /*3f60*/  LOP3.LUT P0, RZ, R6, 0x1, RZ, 0xc0, !PT ;  /* 0x0000000106ff7812 */ /* 0x008ff6000780c0ff */
[----:B------:R-:W-:Y:S02]  /*3f70*/  @!UPT UIADD3 URZ, UPT, UPT, URZ, URZ, URZ ;  /* 0x000000fffffff290 */ /* 0x000fe4000fffe0ff */
[----:B----4-:R-:W-:Y:S01]  /*3f80*/  VOTEU.ANY UP2, P0 ;  /* 0x0000000000ff7886 */ /* 0x010fe20000040100 */
[----:B------:R-:W-:Y:S11]  /*3f90*/  PLOP3.LUT P0, PT, PT, PT, UP2, 0x80, 0x8 ;  /* 0x000000000008781c */ /* 0x000ff60003f0f028 */
[----:B------:R-:W-:Y:S02]  /*3fa0*/  @!UPT UIADD3 URZ, UPT, UPT, URZ, URZ, URZ ;  /* 0x000000fffffff290 */ /* 0x000fe4000fffe0ff */
[----:B--2---:R-:W-:Y:S02]  /*3fb0*/  @P0 SHF.R.U32.HI R0, RZ, 0x10, R5 ;  /* 0x00000010ff000819 */ /* 0x004fe40000011605 */
[----:B------:R-:W-:Y:S02]  /*3fc0*/  @P0 MOV R2, R4 ;  /* 0x0000000400020202 */ /* 0x000fe40000000f00 */
[----:B------:R-:W-:Y:S01]  /*3fd0*/  @P0 R2UR UR4, R0 ;  /* 0x00000000000402ca */ /* 0x000fe200000e0000 */
[----:B------:R-:W-:Y:S01]  /*3fe0*/  VIADD R0, R3, 0x70 ;  /* 0x0000007003007836 */ /* 0x000fe20000000000 */
[----:B------:R-:W-:Y:S02]  /*3ff0*/  @P0 LOP3.LUT R4, R5, 0xffff, RZ, 0xc0, !PT ;  /* 0x0000ffff05040812 */ /* 0x000fe400078ec0ff */
[----:B------:R-:W-:Y:S02]  /*4000*/  @P0 R2UR UR6, R2 ;  /* 0x00000000020602ca */ /* 0x000fe400000e0000 */
[----:B------:R-:W-:Y:S02]  /*4010*/  PRMT R0, RZ, 0x654, R0 ;  /* 0x00000654ff007816 */ /* 0x000fe40000000000 */
[----:B------:R-:W-:Y:S02]  /*4020*/  @P0 R2UR UR5, R4 ;  /* 0x00000000040502ca */ /* 0x000fe400000e0000 */
[----:B------:R2:W-:Y:S03]  /*4030*/  SYNCS.ARRIVE.TRANS64.RED.A1T0 RZ, [R0+URZ], RZ ;  /* 0x000000ff00ff79a7 */ /* 0x0005e600081004ff */
[----:B------:R-:W-:Y:S04]  /*4040*/  @UP2 UMOV UR25, UR4 ;  /* 0x0000000400192c82 */ /* 0x000fe80008000000 */
[----:B------:R-:W-:Y:S04]  /*4050*/  @UP2 UMOV UR13, UR6 ;  /* 0x00000006000d2c82 */ /* 0x000fe80008000000 */
[----:B------:R-:W-:Y:S01]  /*4060*/  @UP2 UMOV UR7, UR5 ;  /* 0x0000000500072c82 */ /* 0x000fe20008000000 */
[----:B------:R-:W-:Y:S05]  /*4070*/  BRA.U !UP0, `(.L_x_76) ;  /* 0x0000000108c07547 */ /* 0x000fea000b800000 */
[----:B------:R-:W-:Y:S02]  /*4080*/  UIMAD.WIDE.U32 UR10, UR7, UR31, URZ ;  /* 0x0000001f070a72a5 */ /* 0x000fe4000f8e00ff */
[----:B------:R-:W-:Y:S02]  /*4090*/  UP2UR UR12, UPR, URZ, 0x4 ;  /* 0x00000004ff0c7883 */ /* 0x000fe40008000000 */
[----:B------:R-:W-:Y:S02]  /*40a0*/  UISETP.NE.AND UP2, UPT, UR30, 0x1, UPT ;  /* 0x000000011e00788c */ /* 0x000fe4000bf45270 */
[----:B------:R-:W-:Y:S02]  /*40b0*/  UIMAD.WIDE.U32 UR18, UR13, UR28, URZ ;  /* 0x0000001c0d1272a5 */ /* 0x000fe4000f8e00ff */
[----:B------:R-:W-:Y:S02]  /*40c0*/  USEL UR4, UR32, UR34, !UP2 ;  /* 0x0000002220047287 */ /* 0x000fe4000d000000 */
[----:B------:R-:W-:Y:S02]  /*40d0*/  UISETP.NE.AND UP0, UPT, UR16, 0x1, UPT ;  /* 0x000000011000788c */ /* 0x000fe4000bf05270 */
[----:B------:R-:W-:Y:S02]  /*40e0*/  UP2UR UR24, UPR, URZ, 0x2 ;  /* 0x00000002ff187883 */ /* 0x000fe40008000000 */
[----:B------:R-:W-:Y:S02]  /*40f0*/  UISETP.NE.AND UP1, UPT, UR42, 0x1, UPT ;  /* 0x000000012a00788c */ /* 0x000fe4000bf25270 */
[----:B-1----:R-:W-:Y:S02]  /*4100*/  UIMAD.WIDE.U32 UR20, UR4, UR14, URZ ;  /* 0x0000000e041472a5 */ /* 0x002fe4000f8e00ff */
[----:B------:R-:W-:Y:S01]  /*4110*/  USEL UR8, UR33, UR35, !UP0 ;  /* 0x0000002321087287 */ /* 0x000fe2000c000000 */
[----:B------:R-:W-:Y:S02]  /*4120*/  UMOV UR5, UR11 ;  /* 0x0000000b00057c82 */ /* 0x000fe40008000000 */
[----:B------:R-:W-:Y:S02]  /*4130*/  USHF.R.U32.HI UR6, URZ, UR38, UR5 ;  /* 0x00000026ff067299 */ /* 0x000fe40008011605 */
[----:B------:R-:W-:Y:S02]  /*4140*/  UIMAD.WIDE.U32 UR22, UR8, UR14, URZ ;  /* 0x0000000e081672a5 */ /* 0x000fe4000f8e00ff */
[----:B------:R-:W-:Y:S02]  /*4150*/  USEL UR6, UR7, UR6, !UP2 ;  /* 0x0000000607067287 */ /* 0x000fe4000d000000 */
[----:B------:R-:W-:Y:S02]  /*4160*/  UISETP.NE.AND UP2, UPT, UR12, URZ, UPT ;  /* 0x000000ff0c00728c */ /* 0x000fe4000bf45270 */
[----:B------:R-:W-:Y:S01]  /*4170*/  UIMAD.WIDE.U32 UR10, UR6, UR14, URZ ;  /* 0x0000000e060a72a5 */ /* 0x000fe2000f8e00ff */
[----:B------:R-:W-:Y:S02]  /*4180*/  UMOV UR5, UR19 ;  /* 0x0000001300057c82 */ /* 0x000fe40008000000 */
[----:B------:R-:W-:Y:S03]  /*4190*/  USHF.R.U32.HI UR9, URZ, UR29, UR5 ;  /* 0x0000001dff097299 */ /* 0x000fe60008011605 */
[----:B------:R-:W-:Y:S02]  /*41a0*/  UMOV UR5, UR21 ;  /* 0x0000001500057c82 */ /* 0x000fe40008000000 */
[----:B------:R-:W-:Y:S03]  /*41b0*/  @UP1 USHF.R.U32.HI UR4, URZ, UR15, UR5 ;  /* 0x0000000fff041299 */ /* 0x000fe60008011605 */
[----:B------:R-:W-:Y:S01]  /*41c0*/  UMOV UR5, UR23 ;  /* 0x0000001700057c82 */ /* 0x000fe20008000000 */
[----:B------:R-:W-:Y:S02]  /*41d0*/  UIMAD UR4, UR42, UR4, URZ ;  /* 0x000000042a0472a4 */ /* 0x000fe4000f8e02ff */
[----:B------:R-:W-:Y:S02]  /*41e0*/  @UP1 USHF.R.U32.HI UR8, URZ, UR15, UR5 ;  /* 0x0000000fff081299 */ /* 0x000fe40008011605 */
[----:B------:R-:W-:Y:S02]  /*41f0*/  USEL UR5, UR13, UR9, !UP0 ;  /* 0x000000090d057287 */ /* 0x000fe4000c000000 */
[----:B------:R-:W-:Y:S02]  /*4200*/  UIMAD UR9, UR42, UR8, URZ ;  /* 0x000000082a0972a4 */ /* 0x000fe4000f8e02ff */
[----:B------:R-:W-:Y:S03]  /*4210*/  UISETP.GE.AND UP0, UPT, UR6, UR4, UPT ;  /* 0x000000040600728c */ /* 0x000fe6000bf06270 */
[----:B------:R-:W-:Y:S01]  /*4220*/  UMOV UR4, UR11 ;  /* 0x0000000b00047c82 */ /* 0x000fe20008000000 */
[----:B------:R-:W-:Y:S02]  /*4230*/  UISETP.GE.OR UP0, UPT, UR5, UR9, UP0 ;  /* 0x000000090500728c */ /* 0x000fe40008706670 */
[----:B------:R-:W-:Y:S02]  /*4240*/  USHF.R.U32.HI UR4, URZ, UR15, UR4 ;  /* 0x0000000fff047299 */ /* 0x000fe40008011604 */
[----:B------:R-:W-:Y:S02]  /*4250*/  UIMAD.WIDE.U32 UR10, UR5, UR14, URZ ;  /* 0x0000000e050a72a5 */ /* 0x000fe4000f8e00ff */
[----:B------:R-:W-:Y:S04]  /*4260*/  USEL UR12, UR6, UR4, !UP1 ;  /* 0x00000004060c7287 */ /* 0x000fe8000c800000 */
[----:B------:R-:W-:Y:S01]  /*4270*/  UIADD3 UR9, UPT, UPT, -UR12, URZ, URZ ;  /* 0x000000ff0c097290 */ /* 0x000fe2000fffe1ff */
[----:B------:R-:W-:Y:S02]  /*4280*/  @!UP0 UMOV UR4, UR11 ;  /* 0x0000000b00048c82 */ /* 0x000fe40008000000 */
[----:B------:R-:W-:Y:S02]  /*4290*/  @!UP0 USHF.R.U32.HI UR4, URZ, UR15, UR4 ;  /* 0x0000000fff048299 */ /* 0x000fe40008011604 */
[----:B------:R-:W-:Y:S02]  /*42a0*/  UIMAD UR9, UR42, UR9, UR6 ;  /* 0x000000092a0972a4 */ /* 0x000fe4000f8e0206 */
[----:B------:R-:W-:Y:S02]  /*42b0*/  @!UP0 USEL UR4, UR5, UR4, !UP1 ;  /* 0x0000000405048287 */ /* 0x000fe4000c800000 */
[----:B------:R-:W-:Y:S02]  /*42c0*/  UISETP.NE.AND UP1, UPT, UR24, URZ, UPT ;  /* 0x000000ff1800728c */ /* 0x000fe4000bf25270 */
[----:B------:R-:W-:Y:S02]  /*42d0*/  @!UP0 UIMAD UR9, UR8, UR9, UR4 ;  /* 0x00000009080982a4 */ /* 0x000fe4000f8e0204 */
[----:B------:R-:W-:Y:S02]  /*42e0*/  @!UP0 UIADD3 UR10, UPT, UPT, UR12, -UR4, URZ ;  /* 0x800000040c0a8290 */ /* 0x000fe4000fffe0ff */
[----:B------:R-:W-:Y:S02]  /*42f0*/  UIADD3 UR4, UPT, UPT, -UR5, URZ, URZ ;  /* 0x000000ff05047290 */ /* 0x000fe4000fffe1ff */
[----:B------:R-:W-:Y:S02]  /*4300*/  UIADD3 UR8, UPT, UPT, -UR6, URZ, URZ ;  /* 0x000000ff06087290 */ /* 0x000fe4000fffe1ff */
[----:B------:R-:W-:Y:S02]  /*4310*/  @!UP0 UIMAD UR6, UR10, UR42, UR5 ;  /* 0x0000002a0a0682a4 */ /* 0x000fe4000f8e0205 */
[----:B------:R-:W-:Y:S02]  /*4320*/  UIMAD UR13, UR16, UR4, UR13 ;  /* 0x00000004100d72a4 */ /* 0x000fe4000f8e020d */
[----:B------:R-:W-:Y:S01]  /*4330*/  UIMAD UR7, UR30, UR8, UR7 ;  /* 0x000000081e0772a4 */ /* 0x000fe2000f8e0207 */
[----:B------:R-:W-:Y:S02]  /*4340*/  @!UP0 UMOV UR5, UR9 ;  /* 0x0000000900058c82 */ /* 0x000fe40008000000 */
[----:B------:R-:W-:Y:S02]  /*4350*/  UIMAD UR13, UR5, UR16, UR13 ;  /* 0x00000010050d72a4 */ /* 0x000fe4000f8e020d */
[----:B------:R-:W-:Y:S11]  /*4360*/  UIMAD UR7, UR6, UR30, UR7 ;  /* 0x0000001e060772a4 */ /* 0x000ff6000f8e0207 */
[----:B------:R-:W-:Y:S01]  /*4370*/  @!UPT UIADD3 URZ, UPT, UPT, URZ, URZ, URZ ;  /* 0x000000fffffff290 */ /* 0x000fe2000fffe0ff */
.L_x_76:
[----:B------:R-:W3:Y:S01]  /*4380*/  @!UP3 LDCU.128 UR20, c[0x0][0xb10] ;  /* 0x00016200ff14b7ac */ /* 0x000ee20008000c00 */
[----:B------:R-:W-:Y:S02]  /*4390*/  ISETP.NE.U32.AND P0, PT, RZ, UR26, PT ;  /* 0x0000001aff007c0c */ /* 0x000fe4000bf05070 */
[----:B------:R-:W-:Y:S02]  /*43a0*/  SHF.L.U32 R2, R11, 0x1f, RZ ;  /* 0x0000001f0b027819 */ /* 0x000fe400000006ff */
[----:B------:R-:W-:Y:S01]  /*43b0*/  ISETP.NE.AND.EX P0, PT, RZ, UR27, PT, P0 ;  /* 0x0000001bff007c0c */ /* 0x000fe2000bf05300 */
[----:B------:R-:W4:Y:S01]  /*43c0*/  @!UP3 LDCU UR5, c[0x0][0xb0c] ;  /* 0x00016180ff05b7ac */ /* 0x000f220008000800 */
[----:B---3--:R-:W-:Y:S07]  /*43d0*/  UIMAD.WIDE.U32 UR8, UR13, UR20, URZ ;  /* 0x000000140d0872a5 */ /* 0x008fee000f8e00ff */
[----:B------:R-:W-:Y:S01]  /*43e0*/  @!UP3 UMOV UR4, UR9 ;  /* 0x000000090004bc82 */ /* 0x000fe20008000000 */
[----:B----4-:R-:W-:Y:S02]  /*43f0*/  @!UP3 UISETP.NE.AND UP0, UPT, UR5, 0x1, UPT ;  /* 0x000000010500b88c */ /* 0x010fe4000bf05270 */
[----:B------:R-:W-:Y:S02]  /*4400*/  @!UP3 USHF.R.U32.HI UR4, URZ, UR21, UR4 ;  /* 0x00000015ff04b299 */ /* 0x000fe40008011604 */
[----:B------:R-:W-:Y:S02]  /*4410*/  UIMAD.WIDE.U32 UR8, UR7, UR23, URZ ;  /* 0x00000017070872a5 */ /* 0x000fe4000f8e00ff */
[----:B------:R-:W-:Y:S02]  /*4420*/  @!UP3 USEL UR10, UR13, UR4, !UP0 ;  /* 0x000000040d0ab287 */ /* 0x000fe4000c000000 */
[----:B------:R-:W-:Y:S03]  /*4430*/  @!UP3 UISETP.NE.AND UP0, UPT, UR22, 0x1, UPT ;  /* 0x000000011600b88c */ /* 0x000fe6000bf05270 */
[----:B------:R-:W-:Y:S02]  /*4440*/  @!UP3 UMOV UR6, UR9 ;  /* 0x000000090006bc82 */ /* 0x000fe40008000000 */
[----:B------:R-:W3:Y:S02]  /*4450*/  @!UP3 LDCU UR4, c[0x0][0xb20] ;  /* 0x00016400ff04b7ac */ /* 0x000ee40008000800 */
[----:B---3--:R-:W-:Y:S04]  /*4460*/  @!UP3 USHF.R.U32.HI UR6, URZ, UR4, UR6 ;  /* 0x00000004ff06b299 */ /* 0x008fe80008011606 */
[----:B------:R-:W-:Y:S04]  /*4470*/  @!UP3 USEL UR6, UR7, UR6, !UP0 ;  /* 0x000000060706b287 */ /* 0x000fe8000c000000 */
[----:B------:R-:W-:Y:S02]  /*4480*/  @!UP3 UIADD3 UR4, UPT, UPT, -UR10, UR6, URZ ;  /* 0x000000060a04b290 */ /* 0x000fe4000fffe1ff */
[----:B------:R-:W-:Y:S02]  /*4490*/  @!UP3 UIADD3 UR6, UPT, UPT, UR10, -UR6, URZ ;  /* 0x800000060a06b290 */ /* 0x000fe4000fffe0ff */
[----:B------:R-:W-:Y:S02]  /*44a0*/  @!UP3 UIMAD UR13, UR4, UR5, UR13 ;  /* 0x00000005040db2a4 */ /* 0x000fe4000f8e020d */
[----:B------:R-:W-:Y:S01]  /*44b0*/  @!UP3 UIMAD UR7, UR6, UR22, UR7 ;  /* 0x000000160607b2a4 */ /* 0x000fe2000f8e0207 */
[----:B------:R-:W-:Y:S11]  /*44c0*/  BRA.U UP4, `(.L_x_77) ;  /* 0x0000000104107547 */ /* 0x000ff6000b800000 */
[----:B------:R-:W-:Y:S04]  /*44d0*/  MOV R3, UR37 ;  /* 0x0000002500037c02 */ /* 0x000fe80008000f00 */
[----:B------:R-:W-:Y:S04]  /*44e0*/  SHF.L.U32 R3, R3, 0x1f, RZ ;  /* 0x0000001f03037819 */ /* 0x000fe800000006ff */
[----:B------:R-:W3:Y:S02]  /*44f0*/  SYNCS.PHASECHK.TRANS64.TRYWAIT P1, [UR17+0x58], R3 ;  /* 0x00005803ff0075a7 */ /* 0x000ee40008021111 */
[----:B---3--:R-:W-:Y:S05]  /*4500*/  @!P1 BRA `(.L_x_78) ;  /* 0x0000002800409947 */ /* 0x008fea0003800000 */
.L_x_77:
[----:B------:R-:W-:Y:S05]  /*4510*/  BRA.U !UP6, `(.L_x_79) ;  /* 0x000000010e387547 */ /* 0x000fea000b800000 */
[----:B------:R-:W-:Y:S01]  /*4520*/  UPLOP3.LUT UP1, UPT, UPT, UPT, UP5, 0x80, 0x8 ;  /* 0x000000000008789c */ /* 0x000fe20003f2f050 */
[----:B--2---:R-:W-:Y:S01]  /*4530*/  HFMA2 R0, -RZ, RZ, 0, 5.9604644775390625e-08 ;  /* 0x00000001ff007431 */ /* 0x004fe200000001ff */
[----:B------:R-:W2:Y:S01]  /*4540*/  LDCU.64 UR8, c[0x0][0x358] ;  /* 0x00006b00ff0877ac */ /* 0x000ea20008000a00 */
[----:B------:R-:W-:Y:S03]  /*4550*/  IMAD.MOV.U32 R79, RZ, RZ, 0x1 ;  /* 0x00000001ff4f7424 */ /* 0x000fe600078e00ff */
[----:B------:R-:W-:Y:S05]  /*4560*/  PLOP3.LUT P1, PT, PT, PT, UP1, 0x80, 0x8 ;  /* 0x000000000008781c */ /* 0x000fea0003f2f018 */
[----:B------:R-:W3:Y:S01]  /*4570*/  @UP1 LDCU.64 UR4, c[0x0][0x888] ;  /* 0x00011100ff0417ac */ /* 0x000ee20008000a00 */
[----:B------:R-:W-:Y:S07]  /*4580*/  @UP1 UIMAD UR6, UR36, UR26, URZ ;  /* 0x0000001a240612a4 */ /* 0x000fee000f8e02ff */
[----:B------:R-:W-:Y:S01]  /*4590*/  @!P1 PRMT R79, R0, 0x7610, R79 ;  /* 0x00007610004f9816 */ /* 0x000fe2000000004f */
[----:B---3--:R-:W-:Y:S06]  /*45a0*/  @UP1 UIMAD.WIDE UR4, UR6, 0x4, UR4 ;  /* 0x00000004060418a5 */ /* 0x008fec000f8e0204 */
[----:B------:R-:W-:Y:S01]  /*45b0*/  IMAD.U32 R4, RZ, RZ, UR4 ;  /* 0x00000004ff047e24 */ /* 0x000fe2000f8e00ff */
[----:B------:R-:W-:Y:S04]  /*45c0*/  MOV R5, UR5 ;  /* 0x0000000500057c02 */ /* 0x000fe80008000f00 */
[----:B------:R-:W3:Y:S01]  /*45d0*/  @!UP1 LDCU UR4, c[0x0][0x880] ;  /* 0x00011000ff0497ac */ /* 0x000ee20008000800 */
[----:B--2--5:R4:W5:Y:S02]  /*45e0*/  @P1 LDG.E R39, desc[UR8][R4.64] ;  /* 0x0000000804271981 */ /* 0x024964000c1e1900 */
[----:B---34-:R-:W-:Y:S07]  /*45f0*/  @!P1 IMAD.U32 R39, RZ, RZ, UR4 ;  /* 0x00000004ff279e24 */ /* 0x018fee000f8e00ff */
.L_x_79:
[----:B-----5:R-:W-:Y:S01]  /*4600*/  @!P0 FSETP.EQ.AND P2, PT, R39, RZ, PT ;  /* 0x000000ff2700820b */ /* 0x020fe20003f42000 */
[----:B------:R-:W-:Y:S01]  /*4610*/  @!UPT UIADD3 URZ, UPT, UPT, URZ, URZ, URZ ;  /* 0x000000fffffff290 */ /* 0x000fe2000fffe0ff */
[----:B------:R-:W-:Y:S11]  /*4620*/  @!P0 BRA `(.L_x_80) ;  /* 0x0000000000148947 */ /* 0x000ff60003800000 */
[----:B------:R-:W-:Y:S02]  /*4630*/  LOP3.LUT P0, RZ, R79, 0xff, RZ, 0xc0, !PT ;  /* 0x000000ff4fff7812 */ /* 0x000fe4000780c0ff */
[----:B------:R-:W-:Y:S04]  /*4640*/  PLOP3.LUT P2, PT, PT, PT, UP1, 0x80, 0x8 ;  /* 0x000000000008781c */ /* 0x000fe80003f4f018 */
[----:B------:R-:W-:Y:S07]  /*4650*/  PLOP3.LUT P2, PT, P2, PT, PT, 0x8, 0x80 ;  /* 0x000000000080781c */ /* 0x000fee000174e170 */
[----:B------:R-:W-:Y:S11]  /*4660*/  @P0 FSETP.EQ.AND P2, PT, R39, RZ, PT ;  /* 0x000000ff2700020b */ /* 0x000ff60003f42000 */
[----:B------:R-:W-:Y:S02]  /*4670*/  @!UPT UIADD3 URZ, UPT, UPT, URZ, URZ, URZ ;  /* 0x000000fffffff290 */ /* 0x000fe4000fffe0ff */
.L_x_80:
[----:B------:R-:W3:Y:S01]  /*4680*/  SYNCS.PHASECHK.TRANS64.TRYWAIT P0, [UR17+0x48], R2 ;  /* 0x00004802ff0075a7 */ /* 0x000ee20008001111 */
[----:B------:R-:W-:Y:S02]  /*4690*/  ELECT P1, URZ, PT ;  /* 0x0000000000ff782f */ /* 0x000fe40003820000 */
[----:B------:R-:W-:Y:S01]  /*46a0*/  IADD3 R10, PT, PT, R10, 0x1, RZ ;  /* 0x000000010a0a7810 */ /* 0x000fe20007ffe0ff */
[----:B---3--:R-:W-:Y:S10]  /*46b0*/  @!P0 BRA `(.L_x_81) ;  /* 0x0000002400ec8947 */ /* 0x008ff40003800000 */
.L_x_132:
[----:B------:R-:W-:Y:S01]  /*46c0*/  PLOP3.LUT P1, PT, P2, P1, PT, 0xf2, 0x2f ;  /* 0x00000000002f781c */ /* 0x000fe20001723e72 */
[----:B------:R-:W-:Y:S01]  /*46d0*/  UMOV UR18, 0x0 ;  /* 0x0000000000127882 */ /* 0x000fe20000000000 */
[----:B------:R-:W-:Y:S01]  /*46e0*/  UMOV UR19, 0x10000000 ;  /* 0x1000000000137882 */ /* 0x000fe20000000000 */
[----:B------:R-:W-:Y:S01]  /*46f0*/  UMOV UR12, UR36 ;  /* 0x00000024000c7c82 */ /* 0x000fe20008000000 */
[----:B------:R-:W-:Y:S01]  /*4700*/  LOP3.LUT R11, R11, 0x1, RZ, 0x3c, !PT ;  /* 0x000000010b0b7812 */ /* 0x000fe200078e3cff */
[----:B------:R-:W-:Y:S01]  /*4710*/  UMOV UR36, UR25 ;  /* 0x0000001900247c82 */ /* 0x000fe20008000000 */
[----:B------:R-:W-:Y:S07]  /*4720*/  UPLOP3.LUT UP4, UPT, UPT, UPT, UPT, 0x80, 0x8 ;  /* 0x000000000008789c */ /* 0x000fee0003f8f070 */
[----:B--2---:R-:W-:Y:S01]  /*4730*/  @!P1 IADD3 R2, P0, PT, R12, 0x580, RZ ;  /* 0x000005800c029810 */ /* 0x004fe20007f1e0ff */
[----:B------:R-:W-:Y:S03]  /*4740*/  VOTEU.ALL UP0, P1 ;  /* 0x0000000000ff7886 */ /* 0x000fe60000800000 */
[----:B------:R-:W-:Y:S01]  /*4750*/  @!P1 R2UR UR5, R2 ;  /* 0x00000000020592ca */ /* 0x000fe200000e0000 */
[----:B------:R-:W-:Y:S01]  /*4760*/  @!P1 IMAD.X R0, RZ, RZ, R13, P0 ;  /* 0x000000ffff009224 */ /* 0x000fe200000e060d */
[----:B------:R-:W-:Y:S01]  /*4770*/  @!UP0 USHF.L.U32 UR10, UR45, 0x6, URZ ;  /* 0x000000062d0a8899 */ /* 0x000fe200080006ff */
[----:B------:R-:W-:Y:S01]  /*4780*/  ISETP.NE.AND P0, PT, R10, 0x2, PT ;  /* 0x000000020a00780c */ /* 0x000fe20003f05270 */
[----:B------:R-:W-:Y:S02]  /*4790*/  @!UP0 USHF.L.U32 UR11, UR46, 0x6, URZ ;  /* 0x000000062e0b8899 */ /* 0x000fe400080006ff */
[----:B------:R-:W-:Y:S01]  /*47a0*/  @!P1 R2UR UR4, R0 ;  /* 0x00000000000492ca */ /* 0x000fe200000e0000 */
[----:B------:R-:W-:Y:S01]  /*47b0*/  @!UP0 UIADD3 UR8, UPT, UPT, UR17, 0x200, URZ ;  /* 0x0000020011088890 */ /* 0x000fe2000fffe0ff */
[----:B------:R-:W-:Y:S01]  /*47c0*/  SEL R0, RZ, 0x1, P0 ;  /* 0x00000001ff007807 */ /* 0x000fe20000000000 */
[----:B------:R-:W-:Y:S01]  /*47d0*/  @!UP0 UIADD3 UR9, UPT, UPT, UR17, 0x40, URZ ;  /* 0x0000004011098890 */ /* 0x000fe2000fffe0ff */
[----:B------:R-:W-:Y:S01]  /*47e0*/  SEL R10, R10, RZ, P0 ;  /* 0x000000ff0a0a7207 */ /* 0x000fe20000000000 */
[----:B------:R-:W-:Y:S01]  /*47f0*/  VOTEU.ALL UP0, P1 ;  /* 0x0000000000ff7886 */ /* 0x000fe20000800000 */
[----:B------:R-:W-:Y:S01]  /*4800*/  LOP3.LUT R9, R9, R0, RZ, 0x3c, !PT ;  /* 0x0000000009097212 */ /* 0x000fe200078e3cff */
[----:B------:R-:W-:Y:S01]  /*4810*/  IMAD.U32 R2, RZ, RZ, UR5 ;  /* 0x00000005ff027e24 */ /* 0x000fe2000f8e00ff */
[----:B------:R-:W-:Y:S02]  /*4820*/  UIADD3 UR45, UPT, UPT, UR7, UR57, URZ ;  /* 0x00000039072d7290 */ /* 0x000fe4000fffe0ff */
[----:B------:R-:W-:Y:S03]  /*4830*/  UIADD3 UR46, UPT, UPT, UR13, UR60, URZ ;  /* 0x0000003c0d2e7290 */ /* 0x000fe6000fffe0ff */
[----:B------:R-:W-:Y:S01]  /*4840*/  IMAD.U32 R3, RZ, RZ, UR4 ;  /* 0x00000004ff037e24 */ /* 0x000fe2000f8e00ff */
[----:B------:R-:W-:Y:S04]  /*4850*/  @!P1 R2UR UR4, R2 ;  /* 0x00000000020492ca */ /* 0x000fe800000e0000 */
[----:B------:R-:W-:Y:S11]  /*4860*/  @!P1 R2UR UR5, R3 ;  /* 0x00000000030592ca */ /* 0x000ff600000e0000 */
[----:B------:R-:W-:Y:S02]  /*4870*/  @!UPT UIADD3 URZ, UPT, UPT, URZ, URZ, URZ ;  /* 0x000000fffffff290 */ /* 0x000fe4000fffe0ff */
[----:B------:R2:W-:Y:S01]  /*4880*/  @!UP0 UTMALDG.3D [UR8], [UR4], desc[UR18] ;  /* 0x00001208040085b4 */ /* 0x0005e20008011000 */
[----:B------:R2:W-:Y:S01]  /*4890*/  @!P1 SYNCS.ARRIVE.TRANS64.RED.A0TR RZ, [UR17+0x40], R8 ;  /* 0x00004008ffff99a7 */ /* 0x0005e20008300411 */
[----:B------:R-:W-:Y:S01]  /*48a0*/  SYNCS.ARRIVE.TRANS64.RED.A1T0 RZ, [UR48], RZ ;  /* 0x000000ffffff79a7 */ /* 0x000fe20008100430 */
[----:B------:R-:W-:Y:S05]  /*48b0*/  BRA.U UP2, `(.L_x_82) ;  /* 0xfffffff502747547 */ /* 0x000fea000b83ffff */
[----:B------:R-:W-:Y:S07]  /*48c0*/  MOV R0, UR17 ;  /* 0x0000001100007c02 */ /* 0x000fee0008000f00 */
.L_x_83:
[----:B---3--:R-:W-:-:S04]  /*48d0*/  SHF.L.U32 R2, R11, 0x1f, RZ ;  /* 0x0000001f0b027819 */ /* 0x008fc800000006ff */
[----:B------:R3:W4:Y:S03]  /*48e0*/  SYNCS.PHASECHK.TRANS64.TRYWAIT P0, [R0+URZ+0x48], R2 ;  /* 0x00004802000075a7 */ /* 0x00072600080011ff */
[----:B----4-:R-:W-:Y:S05]  /*48f0*/  @!P0 NANOSLEEP.SYNCS 0x989680 ;  /* 0x009896800000895d */ /* 0x010fea0003900000 */
[----:B------:R-:W4:Y:S02]  /*4900*/  @!P0 SYNCS.PHASECHK.TRANS64 P0, [R0+URZ+0x48], R2 ;  /* 0x00004802000085a7 */ /* 0x000f2400080010ff */
[----:B-12-4-:R-:W-:Y:S05]  /*4910*/  @P0 EXIT ;  /* 0x000000000000094d */ /* 0x016fea0003800000 */
[----:B------:R-:W-:Y:S05]  /*4920*/  BRA `(.L_x_83) ;  /* 0xfffffffc00e87947 */ /* 0x000fea000383ffff */
.L_x_74:
[----:B------:R-:W-:-:S06]  /*4930*/  UISETP.GE.AND UP0, UPT, UR18, 0x4, UPT ;  /* 0x000000041200788c */ /* 0x000fcc000bf06270 */
[----:B------:R-:W-:-:S13]  /*4940*/  PLOP3.LUT P0, PT, PT, PT, UP0, 0x80, 0x8 ;  /* 0x000000000008781c */ /* 0x000fda0003f0f008 */
[----:B-1----:R-:W-:Y:S05]  /*4950*/  @!P0 EXIT ;  /* 0x000000000000894d */ /* 0x002fea0003800000 */
[----:B------:R-:W-:Y:S01]  /*4960*/  BAR.SYNC.DEFER_BLOCKING 0x6, 0xa0 ;  /* 0x0182800000007b1d */ /* 0x000fe20000010000 */
[C---:B------:R-:W-:Y:S02]  /*4970*/  IMAD.SHL.U32 R7, R76.reuse, 0x40, RZ ;  /* 0x000000404c077824 */ /* 0x040fe400078e00ff */
[----:B------:R-:W-:Y:S02]  /*4980*/  HFMA2 R81, -RZ, RZ, 0, 0 ;  /* 0x00000000ff517431 */ /* 0x000fe400000001ff */
[C---:B------:R-:W-:Y:S01]  /*4990*/  IMAD.SHL.U32 R4, R76.reuse, 0x20, RZ ;  /* 0x000000204c047824 */ /* 0x040fe200078e00ff */
[----:B------:R-:W-:Y:S01]  /*49a0*/  CS2R R82, SRZ ;  /* 0x0000000000527805 */ /* 0x000fe2000001ff00 */
[----:B------:R-:W-:Y:S01]  /*49b0*/  IMAD.SHL.U32 R6, R76, 0x2, RZ ;  /* 0x000000024c067824 */ /* 0x000fe200078e00ff */
[----:B------:R-:W-:Y:S01]  /*49c0*/  UMOV UR44, 0x400 ;  /* 0x00000400002c7882 */ /* 0x000fe20000000000 */
[----:B------:R-:W-:Y:S01]  /*49d0*/  LOP3.LUT R5, R7, 0x180, RZ, 0xc0, !PT ;  /* 0x0000018007057812 */ /* 0x000fe200078ec0ff */
[----:B------:R-:W-:Y:S01]  /*49e0*/  ULEA UR44, UR48, UR44, 0x18 ;  /* 0x0000002c302c7291 */ /* 0x000fe2000f8ec0ff */
[----:B------:R-:W-:Y:S01]  /*49f0*/  LOP3.LUT R4, R4, 0xc00, RZ, 0xc0, !PT ;  /* 0x00000c0004047812 */ /* 0x000fe200078ec0ff */
[----:B------:R-:W1:Y:S01]  /*4a00*/  LDC.64 R72, c[0x0][0x888] ;  /* 0x00022200ff487b82 */ /* 0x000e620000000a00 */
[----:B------:R-:W-:Y:S01]  /*4a10*/  LOP3.LUT R6, R5, 0x20, R6, 0xf8, !PT ;  /* 0x0000002005067812 */ /* 0x000fe200078ef806 */
[----:B------:R-:W-:Y:S01]  /*4a20*/  IMAD.SHL.U32 R5, R76, 0x8, RZ ;  /* 0x000000084c057824 */ /* 0x000fe200078e00ff */
[----:B------:R-:W-:Y:S01]  /*4a30*/  LOP3.LUT R4, R4, 0x40, R7, 0xf8, !PT ;  /* 0x0000004004047812 */ /* 0x000fe200078ef807 */
[----:B------:R-:W-:Y:S01]  /*4a40*/  IMAD.U32 R37, R76, 0x10000, RZ ;  /* 0x000100004c257824 */ /* 0x000fe200078e00ff */
[----:B------:R-:W-:Y:S01]  /*4a50*/  UIADD3 UR4, UPT, UPT, UR44, 0x1200, URZ ;  /* 0x000012002c047890 */ /* 0x000fe2000fffe0ff */
[----:B------:R-:W-:Y:S01]  /*4a60*/  IMAD.MOV.U32 R36, RZ, RZ, RZ ;  /* 0x000000ffff247224 */ /* 0x000fe200078e00ff */
[----:B------:R-:W-:Y:S01]  /*4a70*/  LOP3.LUT R5, R6, 0x30, R5, 0x78, !PT ;  /* 0x0000003006057812 */ /* 0x000fe200078e7805 */
[----:B------:R-:W2:Y:S01]  /*4a80*/  LDC.64 R74, c[0x0][0x890] ;  /* 0x00022400ff4a7b82 */ /* 0x000ea20000000a00 */
[----:B------:R-:W-:Y:S01]  /*4a90*/  LOP3.LUT R4, R4, 0x200, R7, 0xf8, !PT ;  /* 0x0000020004047812 */ /* 0x000fe200078ef807 */
[----:B------:R-:W-:Y:S01]  /*4aa0*/  IMAD.MOV.U32 R84, RZ, RZ, RZ ;  /* 0x000000ffff547224 */ /* 0x000fe200078e00ff */
[----:B------:R-:W-:Y:S01]  /*4ab0*/  LOP3.LUT R37, R37, 0x600000, RZ, 0xc0, !PT ;  /* 0x0060000025257812 */ /* 0x000fe200078ec0ff */
[----:B------:R-:W-:Y:S01]  /*4ac0*/  IMAD.U32 R85, RZ, RZ, UR4 ;  /* 0x00000004ff557e24 */ /* 0x000fe2000f8e00ff */
[----:B------:R-:W-:Y:S01]  /*4ad0*/  LOP3.LUT R78, R4, R5, RZ, 0xfc, !PT ;  /* 0x00000005044e7212 */ /* 0x000fe200078efcff */
[----:B------:R-:W3:Y:S01]  /*4ae0*/  LDS R0, [UR44+0x110] ;  /* 0x0001102cff007984 */ /* 0x000ee20008000800 */
[----:B------:R-:W-:Y:S01]  /*4af0*/  IMAD.SHL.U32 R4, R76, 0x10, RZ ;  /* 0x000000104c047824 */ /* 0x000fe200078e00ff */
[----:B------:R-:W4:Y:S01]  /*4b00*/  LDC.64 R70, c[0x0][0x8b0] ;  /* 0x00022c00ff467b82 */ /* 0x000f220000000a00 */
[----:B------:R-:W-:Y:S01]  /*4b10*/  IADD3 R77, PT, PT, R78, UR44, RZ ;  /* 0x0000002c4e4d7c10 */ /* 0x000fe2000fffe0ff */
[----:B------:R-:W1:Y:S02]  /*4b20*/  LDCU UR50, c[0x0][0x370] ;  /* 0x00006e00ff3277ac */ /* 0x000e640008000800 */
[----:B------:R-:W-:Y:S01]  /*4b30*/  LOP3.LUT R4, R4, 0x20, RZ, 0xc0, !PT ;  /* 0x0000002004047812 */ /* 0x000fe200078ec0ff */
[----:B------:R-:W1:Y:S03]  /*4b40*/  LDCU.64 UR62, c[0x0][0x348] ;  /* 0x00006900ff3e77ac */ /* 0x000e660008000a00 */
[----:B------:R-:W1:Y:S01]  /*4b50*/  LDC.64 R68, c[0x0][0x8a8] ;  /* 0x00022a00ff447b82 */ /* 0x000e620000000a00 */
[----:B------:R-:W-:Y:S01]  /*4b60*/  IADD3 R77, PT, PT, -R4, 0x200, R77 ;  /* 0x00000200044d7810 */ /* 0x000fe20007ffe14d */
[----:B------:R-:W1:Y:S01]  /*4b70*/  LDCU UR43, c[0x0][0xb0c] ;  /* 0x00016180ff2b77ac */ /* 0x000e620008000800 */
[----:B------:R-:W1:Y:S01]  /*4b80*/  LDCU UR39, c[0x0][0xb30] ;  /* 0x00016600ff2777ac */ /* 0x000e620008000800 */
[----:B------:R-:W1:Y:S01]  /*4b90*/  LDCU.64 UR58, c[0x0][0x888] ;  /* 0x00011100ff3a77ac */ /* 0x000e620008000a00 */
[----:B------:R-:W1:Y:S01]  /*4ba0*/  LDCU.64 UR40, c[0x0][0xb28] ;  /* 0x00016500ff2877ac */ /* 0x000e620008000a00 */
[----:B------:R-:W1:Y:S01]  /*4bb0*/  LDCU.128 UR52, c[0x0][0xb10] ;  /* 0x00016200ff3477ac */ /* 0x000e620008000c00 */
[----:B------:R-:W1:Y:S01]  /*4bc0*/  LDCU UR49, c[0x0][0x374] ;  /* 0x00006e80ff3177ac */ /* 0x000e620008000800 */
[----:B------:R-:W-:Y:S01]  /*4bd0*/  UIADD3 UR56, UPT, UPT, UR44, 0x200, URZ ;  /* 0x000002002c387890 */ /* 0x000fe2000fffe0ff */
[----:B---3--:R-:W-:-:S11]  /*4be0*/  IMAD.IADD R37, R0, 0x1, R37 ;  /* 0x0000000100257824 */ /* 0x008fd600078e0225 */
.L_x_101:
[----:B------:R-:W-:Y:S02]  /*4bf0*/  LEA R3, R81, UR44, 0x3 ;  /* 0x0000002c51037c11 */ /* 0x000fe4000f8e18ff */
[----:B------:R-:W-:Y:S02]  /*4c00*/  SHF.L.U32 R0, R83, 0x1f, RZ ;  /* 0x0000001f53007819 */ /* 0x000fe400000006ff */
[----:B-1----:R-:W-:Y:S02]  /*4c10*/  LEA R4, R81, UR44, 0x4 ;  /* 0x0000002c51047c11 */ /* 0x002fe4000f8e20ff */
[----:B------:R-:W3:Y:S02]  /*4c20*/  SYNCS.PHASECHK.TRANS64.TRYWAIT P0, [R3+URZ+0x60], R0 ;  /* 0x00006000030075a7 */ /* 0x000ee400080011ff */
[----:B--23--:R-:W-:Y:S05]  /*4c30*/  @!P0 BRA `(.L_x_84) ;  /* 0x0000002000a48947 */ /* 0x00cfea0003800000 */
.L_x_133:
[----:B------:R-:W1:Y:S01]  /*4c40*/  LDS.128 R4, [R4+0xf0] ;  /* 0x0000f00004047984 */ /* 0x000e620000000c00 */
[----:B------:R-:W-:Y:S01]  /*4c50*/  UISETP.GE.AND UP0, UPT, UR42, 0x1, UPT ;  /* 0x000000012a00788c */ /* 0x000fe2000bf06270 */
[----:B------:R-:W-:Y:S01]  /*4c60*/  @!PT LDS RZ, [RZ] ;  /* 0x00000000fffff984 */ /* 0x000fe20000000800 */
[----:B------:R-:W-:Y:S01]  /*4c70*/  @!PT LDS RZ, [RZ] ;  /* 0x00000000fffff984 */ /* 0x000fe20000000800 */
[----:B------:R-:W-:Y:S01]  /*4c80*/  @!PT LDS RZ, [RZ] ;  /* 0x00000000fffff984 */ /* 0x000fe20000000800 */
[----:B------:R-:W-:Y:S01]  /*4c90*/  @!PT LDS RZ, [RZ] ;  /* 0x00000000fffff984 */ /* 0x000fe20000000800 */
[----:B------:R2:W-:Y:S06]  /*4ca0*/  MEMBAR.ALL.CTA ;  /* 0x0000000000007992 */ /* 0x0005ec0000008000 */
[----:B--2---:R-:W2:Y:S01]  /*4cb0*/  FENCE.VIEW.ASYNC.S ;  /* 0x00000000000073c6 */ /* 0x004ea20000000000 */
[----:B-1----:R-:W-:Y:S11]  /*4cc0*/  LOP3.LUT P0, RZ, R6, 0x1, RZ, 0xc0, !PT ;  /* 0x0000000106ff7812 */ /* 0x002ff6000780c0ff */
[----:B------:R-:W-:Y:S02]  /*4cd0*/  @!UPT UIADD3 URZ, UPT, UPT, URZ, URZ, URZ ;  /* 0x000000fffffff290 */ /* 0x000fe4000fffe0ff */
[----:B--2---:R-:W-:Y:S01]  /*4ce0*/  VOTEU.ANY UP1, P0 ;  /* 0x0000000000ff7886 */ /* 0x004fe20000020100 */
[----:B------:R-:W-:Y:S01]  /*4cf0*/  PLOP3.LUT P0, PT, PT, PT, UP1, 0x80, 0x8 ;  /* 0x000000000008781c */ /* 0x000fe20003f0f018 */
[----:B------:R-:W-:Y:S11]  /*4d00*/  UP2UR UR47, UPR, URZ, 0x2 ;  /* 0x00000002ff2f7883 */ /* 0x000ff60008000000 */
[----:B------:R-:W-:Y:S01]  /*4d10*/  @!UPT UIADD3 URZ, UPT, UPT, URZ, URZ, URZ ;  /* 0x000000fffffff290 */ /* 0x000fe2000fffe0ff */
[----:B---3--:R-:W-:Y:S02]  /*4d20*/  @P0 SHF.R.U32.HI R0, RZ, 0x10, R5 ;  /* 0x00000010ff000819 */ /* 0x008fe40000011605 */
        /* <DEDUP_REMOVED lines=12> */
[----:B------:R-:W2:Y:S01]  /*4df0*/  LDCU UR12, c[0x0][0xb20] ;  /* 0x00016400ff0c77ac */ /* 0x000ea20008000800 */
[----:B------:R-:W-:Y:S02]  /*4e00*/  UIMAD.WIDE.U32 UR4, UR49, UR55, URZ ;  /* 0x00000037310472a5 */ /* 0x000fe4000f8e00ff */
[----:B------:R-:W-:Y:S02]  /*4e10*/  UIMAD.WIDE.U32 UR6, UR50, UR52, URZ ;  /* 0x00000034320672a5 */ /* 0x000fe4000f8e00ff */
[----:B------:R-:W-:Y:S02]  /*4e20*/  UISETP.NE.AND UP0, UPT, UR54, 0x1, UPT ;  /* 0x000000013600788c */ /* 0x000fe4000bf05270 */
[----:B------:R-:W-:Y:S02]  /*4e30*/  UIMAD.WIDE.U32 UR8, UR37, UR55, URZ ;  /* 0x00000037250872a5 */ /* 0x000fe4000f8e00ff */
[----:B------:R-:W-:Y:S02]  /*4e40*/  UIMAD.WIDE.U32 UR10, UR38, UR52, URZ ;  /* 0x00000034260a72a5 */ /* 0x000fe4000f8e00ff */
[----:B------:R-:W-:Y:S02]  /*4e50*/  UISETP.NE.AND UP1, UPT, UR43, 0x1, UPT ;  /* 0x000000012b00788c */ /* 0x000fe4000bf25270 */
[----:B------:R-:W-:Y:S01]  /*4e60*/  UISETP.NE.AND UP2, UPT, UR42, 0x1, UPT ;  /* 0x000000012a00788c */ /* 0x000fe2000bf45270 */
[----:B------:R-:W-:Y:S02]  /*4e70*/  UMOV UR4, UR5 ;  /* 0x0000000500047c82 */ /* 0x000fe40008000000 */
[----:B--2---:R-:W-:Y:S03]  /*4e80*/  USHF.R.U32.HI UR5, URZ, UR12, UR4 ;  /* 0x0000000cff057299 */ /* 0x004fe60008011604 */
[----:B------:R-:W-:Y:S02]  /*4e90*/  UMOV UR4, UR7 ;  /* 0x0000000700047c82 */ /* 0x000fe40008000000 */
[----:B------:R-:W-:Y:S02]  /*4ea0*/  USHF.R.U32.HI UR7, URZ, UR53, UR4 ;  /* 0x00000035ff077299 */ /* 0x000fe40008011604 */
[----:B------:R-:W-:Y:S02]  /*4eb0*/  USEL UR4, UR49, UR5, !UP0 ;  /* 0x0000000531047287 */ /* 0x000fe4000c000000 */
[----:B------:R-:W-:Y:S01]  /*4ec0*/  USEL UR7, UR50, UR7, !UP1 ;  /* 0x0000000732077287 */ /* 0x000fe2000c800000 */
[----:B------:R-:W-:Y:S01]  /*4ed0*/  UMOV UR5, UR9 ;  /* 0x0000000900057c82 */ /* 0x000fe20008000000 */
[----:B------:R-:W-:Y:S02]  /*4ee0*/  UIMAD.WIDE.U32 UR8, UR4, UR40, URZ ;  /* 0x00000028040872a5 */ /* 0x000fe4000f8e00ff */
[----:B------:R-:W-:Y:S03]  /*4ef0*/  USHF.R.U32.HI UR6, URZ, UR12, UR5 ;  /* 0x0000000cff067299 */ /* 0x000fe60008011605 */
[----:B------:R-:W-:Y:S01]  /*4f00*/  UMOV UR5, UR11 ;  /* 0x0000000b00057c82 */ /* 0x000fe20008000000 */
[----:B------:R-:W-:Y:S02]  /*4f10*/  UIMAD.WIDE.U32 UR10, UR7, UR40, URZ ;  /* 0x00000028070a72a5 */ /* 0x000fe4000f8e00ff */
[----:B------:R-:W-:Y:S02]  /*4f20*/  USHF.R.U32.HI UR12, URZ, UR53, UR5 ;  /* 0x00000035ff0c7299 */ /* 0x000fe40008011605 */
[----:B------:R-:W-:Y:S01]  /*4f30*/  USEL UR6, UR37, UR6, !UP0 ;  /* 0x0000000625067287 */ /* 0x000fe2000c000000 */
[----:B------:R-:W-:Y:S02]  /*4f40*/  UMOV UR5, UR9 ;  /* 0x0000000900057c82 */ /* 0x000fe40008000000 */
[----:B------:R-:W-:Y:S01]  /*4f50*/  UMOV UR10, UR11 ;  /* 0x0000000b000a7c82 */ /* 0x000fe20008000000 */
[----:B------:R-:W-:Y:S02]  /*4f60*/  @UP2 USHF.R.U32.HI UR4, URZ, UR41, UR5 ;  /* 0x00000029ff042299 */ /* 0x000fe40008011605 */
[----:B------:R-:W-:Y:S02]  /*4f70*/  @UP2 USHF.R.U32.HI UR7, URZ, UR41, UR10 ;  /* 0x00000029ff072299 */ /* 0x000fe4000801160a */
[----:B------:R-:W-:Y:S02]  /*4f80*/  UIMAD UR4, UR42, UR4, URZ ;  /* 0x000000042a0472a4 */ /* 0x000fe4000f8e02ff */
[----:B------:R-:W-:Y:S02]  /*4f90*/  UIMAD.WIDE.U32 UR10, UR6, UR40, URZ ;  /* 0x00000028060a72a5 */ /* 0x000fe4000f8e00ff */
[----:B------:R-:W-:Y:S02]  /*4fa0*/  USEL UR5, UR38, UR12, !UP1 ;  /* 0x0000000c26057287 */ /* 0x000fe4000c800000 */
[----:B------:R-:W-:Y:S02]  /*4fb0*/  UIMAD UR8, UR42, UR7, URZ ;  /* 0x000000072a0872a4 */ /* 0x000fe4000f8e02ff */
[----:B------:R-:W-:Y:S03]  /*4fc0*/  UISETP.GE.AND UP0, UPT, UR6, UR4, UPT ;  /* 0x000000040600728c */ /* 0x000fe6000bf06270 */
[----:B------:R-:W-:Y:S01]  /*4fd0*/  UMOV UR4, UR11 ;  /* 0x0000000b00047c82 */ /* 0x000fe20008000000 */
[----:B------:R-:W-:Y:S02]  /*4fe0*/  UISETP.GE.OR UP0, UPT, UR5, UR8, UP0 ;  /* 0x000000080500728c */ /* 0x000fe40008706670 */
[----:B------:R-:W-:Y:S02]  /*4ff0*/  USHF.R.U32.HI UR4, URZ, UR41, UR4 ;  /* 0x00000029ff047299 */ /* 0x000fe40008011604 */
[----:B------:R-:W-:Y:S02]  /*5000*/  UIMAD.WIDE.U32 UR8, UR5, UR40, URZ ;  /* 0x00000028050872a5 */ /* 0x000fe4000f8e00ff */
[----:B------:R-:W-:Y:S02]  /*5010*/  USEL UR11, UR6, UR4, !UP2 ;  /* 0x00000004060b7287 */ /* 0x000fe4000d000000 */
[----:B------:R-:W-:Y:S02]  /*5020*/  UIADD3 UR8, UPT, UPT, -UR5, URZ, URZ ;  /* 0x000000ff05087290 */ /* 0x000fe4000fffe1ff */
[----:B------:R-:W-:Y:S01]  /*5030*/  UIADD3 UR10, UPT, UPT, -UR11, URZ, URZ ;  /* 0x000000ff0b0a7290 */ /* 0x000fe2000fffe1ff */
[----:B------:R-:W-:Y:S01]  /*5040*/  @!UP0 UMOV UR4, UR9 ;  /* 0x0000000900048c82 */ /* 0x000fe20008000000 */
[----:B------:R-:W-:Y:S02]  /*5050*/  UIADD3 UR9, UPT, UPT, -UR6, URZ, URZ ;  /* 0x000000ff06097290 */ /* 0x000fe4000fffe1ff */
[----:B------:R-:W-:Y:S02]  /*5060*/  @!UP0 USHF.R.U32.HI UR4, URZ, UR41, UR4 ;  /* 0x00000029ff048299 */ /* 0x000fe40008011604 */
[----:B------:R-:W-:Y:S02]  /*5070*/  UIMAD UR10, UR42, UR10, UR6 ;  /* 0x0000000a2a0a72a4 */ /* 0x000fe4000f8e0206 */
[----:B------:R-:W-:Y:S04]  /*5080*/  @!UP0 USEL UR4, UR5, UR4, !UP2 ;  /* 0x0000000405048287 */ /* 0x000fe8000d000000 */
[----:B------:R-:W-:Y:S02]  /*5090*/  @!UP0 UIMAD UR10, UR7, UR10, UR4 ;  /* 0x0000000a070a82a4 */ /* 0x000fe4000f8e0204 */
[----:B------:R-:W-:Y:S02]  /*50a0*/  @!UP0 UIADD3 UR11, UPT, UPT, UR11, -UR4, URZ ;  /* 0x800000040b0b8290 */ /* 0x000fe4000fffe0ff */
[----:B------:R-:W-:Y:S02]  /*50b0*/  UIMAD UR7, UR43, UR8, UR38 ;  /* 0x000000082b0772a4 */ /* 0x000fe4000f8e0226 */
[----:B------:R-:W-:Y:S02]  /*50c0*/  @!UP0 UIMAD UR6, UR11, UR42, UR5 ;  /* 0x0000002a0b0682a4 */ /* 0x000fe4000f8e0205 */
[----:B------:R-:W-:Y:S01]  /*50d0*/  UIMAD UR4, UR54, UR9, UR37 ;  /* 0x00000009360472a4 */ /* 0x000fe2000f8e0225 */
[----:B------:R-:W-:Y:S02]  /*50e0*/  @!UP0 UMOV UR5, UR10 ;  /* 0x0000000a00058c82 */ /* 0x000fe40008000000 */
[----:B------:R-:W-:Y:S02]  /*50f0*/  UIMAD UR38, UR5, UR43, UR7 ;  /* 0x0000002b052672a4 */ /* 0x000fe4000f8e0207 */
[----:B------:R-:W-:Y:S11]  /*5100*/  UIMAD UR37, UR6, UR54, UR4 ;  /* 0x00000036062572a4 */ /* 0x000ff6000f8e0204 */
[----:B------:R-:W-:Y:S01]  /*5110*/  @!UPT UIADD3 URZ, UPT, UPT, URZ, URZ, URZ ;  /* 0x000000fffffff290 */ /* 0x000fe2000fffe0ff */
.L_x_85:
[----:B------:R-:W-:Y:S01]  /*5120*/  UISETP.NE.AND UP0, UPT, UR39, 0x1, UPT ;  /* 0x000000012700788c */ /* 0x000fe2000bf05270 */
[----:B------:R-:W-:Y:S10]  /*5130*/  IADD3 R81, PT, PT, R81, 0x1, RZ ;  /* 0x0000000151517810 */ /* 0x000ff40007ffe0ff */
[----:B------:R-:W2:Y:S01]  /*5140*/  @!UP0 LDCU.128 UR12, c[0x0][0xb10] ;  /* 0x00016200ff0c87ac */ /* 0x000ea20008000c00 */
[----:B------:R-:W3:Y:S01]  /*5150*/  @!UP0 LDCU UR5, c[0x0][0xb0c] ;  /* 0x00016180ff0587ac */ /* 0x000ee20008000800 */
[----:B------:R-:W4:Y:S01]  /*5160*/  @!UP0 LDCU UR10, c[0x0][0xb20] ;  /* 0x00016400ff0a87ac */ /* 0x000f220008000800 */
[----:B--2---:R-:W-:Y:S02]  /*5170*/  UIMAD.WIDE.U32 UR8, UR38, UR12, URZ ;  /* 0x0000000c260872a5 */ /* 0x004fe4000f8e00ff */
[----:B------:R-:W-:Y:S02]  /*5180*/  UIMAD.WIDE.U32 UR6, UR37, UR15, URZ ;  /* 0x0000000f250672a5 */ /* 0x000fe4000f8e00ff */
[----:B------:R-:W-:Y:S03]  /*5190*/  @!UP0 UISETP.NE.AND UP1, UPT, UR14, 0x1, UPT ;  /* 0x000000010e00888c */ /* 0x000fe6000bf25270 */
[----:B------:R-:W-:Y:S01]  /*51a0*/  @!UP0 UMOV UR4, UR9 ;  /* 0x0000000900048c82 */ /* 0x000fe20008000000 */
[----:B---3--:R-:W-:Y:S02]  /*51b0*/  @!UP0 UISETP.NE.AND UP2, UPT, UR5, 0x1, UPT ;  /* 0x000000010500888c */ /* 0x008fe4000bf45270 */
[----:B------:R-:W-:Y:S01]  /*51c0*/  @!UP0 USHF.R.U32.HI UR4, URZ, UR13, UR4 ;  /* 0x0000000dff048299 */ /* 0x000fe20008011604 */
[----:B------:R-:W-:Y:S02]  /*51d0*/  @!UP0 UMOV UR6, UR7 ;  /* 0x0000000700068c82 */ /* 0x000fe40008000000 */
[----:B----4-:R-:W-:Y:S02]  /*51e0*/  @!UP0 USHF.R.U32.HI UR6, URZ, UR10, UR6 ;  /* 0x0000000aff068299 */ /* 0x010fe40008011606 */
[----:B------:R-:W-:Y:S02]  /*51f0*/  @!UP0 USEL UR7, UR38, UR4, !UP2 ;  /* 0x0000000426078287 */ /* 0x000fe4000d000000 */
[----:B------:R-:W-:Y:S04]  /*5200*/  @!UP0 USEL UR6, UR37, UR6, !UP1 ;  /* 0x0000000625068287 */ /* 0x000fe8000c800000 */
[----:B------:R-:W-:Y:S02]  /*5210*/  @!UP0 UIADD3 UR4, UPT, UPT, -UR7, UR6, URZ ;  /* 0x0000000607048290 */ /* 0x000fe4000fffe1ff */
[----:B------:R-:W-:Y:S02]  /*5220*/  @!UP0 UIADD3 UR6, UPT, UPT, UR7, -UR6, URZ ;  /* 0x8000000607068290 */ /* 0x000fe4000fffe0ff */
[----:B------:R-:W-:Y:S02]  /*5230*/  @!UP0 UIMAD UR38, UR4, UR5, UR38 ;  /* 0x00000005042682a4 */ /* 0x000fe4000f8e0226 */
[----:B------:R-:W-:Y:S02]  /*5240*/  @!UP0 UIMAD UR37, UR6, UR14, UR37 ;  /* 0x0000000e062582a4 */ /* 0x000fe4000f8e0225 */
[----:B------:R-:W-:Y:S09]  /*5250*/  ULOP3.LUT UP0, URZ, UR56, 0x1b0, URZ, 0xc0, !UPT ;  /* 0x000001b038ff7892 */ /* 0x000ff2000f80c0ff */
[----:B------:R-:W-:Y:S05]  /*5260*/  BRA.U !UP0, `(.L_x_86) ;  /* 0x0000000108407547 */ /* 0x000fea000b800000 */
[----:B------:R-:W2:Y:S01]  /*5270*/  LDCU.64 UR8, c[0x4][0x80] ;  /* 0x01001000ff0877ac */ /* 0x000ea20008000a00 */
[----:B------:R-:W-:Y:S01]  /*5280*/  MOV R3, 0x0 ;  /* 0x0000000000037802 */ /* 0x000fe20000000f00 */
[----:B------:R-:W-:Y:S02]  /*5290*/  HFMA2 R12, -RZ, RZ, 0, 5.9604644775390625e-08 ;  /* 0x00000001ff0c7431 */ /* 0x000fe400000001ff */
[----:B------:R-:W-:Y:S02]  /*52a0*/  IMAD.MOV.U32 R8, RZ, RZ, 0x70 ;  /* 0x00000070ff087424 */ /* 0x000fe400078e00ff */
[----:B------:R-:W-:Y:S01]  /*52b0*/  IMAD.MOV.U32 R13, RZ, RZ, RZ ;  /* 0x000000ffff0d7224 */ /* 0x000fe200078e00ff */
[----:B------:R-:W3:Y:S01]  /*52c0*/  LDCU.64 UR6, c[0x4][0x88] ;  /* 0x01001100ff0677ac */ /* 0x000ee20008000a00 */
[----:B------:R-:W4:Y:S01]  /*52d0*/  LDC.64 R2, c[0x4][R3] ;  /* 0x0100000003027b82 */ /* 0x000f220000000a00 */
[----:B------:R-:W1:Y:S01]  /*52e0*/  LDCU.64 UR4, c[0x4][0x8] ;  /* 0x01000100ff0477ac */ /* 0x000e620008000a00 */
[----:B--2---:R-:W-:Y:S01]  /*52f0*/  MOV R5, UR9 ;  /* 0x0000000900057c02 */ /* 0x004fe20008000f00 */
[----:B------:R-:W-:Y:S01]  /*5300*/  IMAD.U32 R4, RZ, RZ, UR8 ;  /* 0x00000008ff047e24 */ /* 0x000fe2000f8e00ff */
[----:B---3--:R-:W-:Y:S01]  /*5310*/  MOV R7, UR7 ;  /* 0x0000000700077c02 */ /* 0x008fe20008000f00 */
[----:B------:R-:W-:Y:S01]  /*5320*/  IMAD.U32 R6, RZ, RZ, UR6 ;  /* 0x00000006ff067e24 */ /* 0x000fe2000f8e00ff */
[----:B-1----:R-:W-:Y:S01]  /*5330*/  MOV R11, UR5 ;  /* 0x00000005000b7c02 */ /* 0x002fe20008000f00 */
[----:B------:R-:W-:Y:S02]  /*5340*/  IMAD.U32 R10, RZ, RZ, UR4 ;  /* 0x00000004ff0a7e24 */ /* 0x000fe4000f8e00ff */
[----:B------:R-:W-:Y:S07]  /*5350*/  LEPC R20, `(.L_x_86) ;  /* 0x000000001014794e */ /* 0x000fee0000000000 */
[----:B----45:R-:W-:Y:S05]  /*5360*/  CALL.ABS.NOINC R2 ;  /* 0x0000000002007343 */ /* 0x030fea0003c00000 */
.L_x_86:
[----:B------:R-:W-:Y:S01]  /*5370*/  LOP3.LUT P0, RZ, R85, 0x1b0, RZ, 0xc0, !PT ;  /* 0x000001b055ff7812 */ /* 0x000fe2000780c0ff */
[----:B------:R-:W-:Y:S11]  /*5380*/  BSSY.RECONVERGENT B6, `(.L_x_87) ;  /* 0x0000013000067945 */ /* 0x000ff60003800200 */
[----:B------:R-:W-:Y:S01]  /*5390*/  @!UPT UIADD3 URZ, UPT, UPT, URZ, URZ, URZ ;  /* 0x000000fffffff290 */ /* 0x000fe2000fffe0ff */
[----:B------:R-:W-:Y:S05]  /*53a0*/  @!P0 BRA `(.L_x_88) ;  /* 0x0000000000408947 */ /* 0x000fea0003800000 */
        /* <DEDUP_REMOVED lines=16> */
.L_x_88:
[----:B------:R-:W-:Y:S05]  /*54b0*/  BSYNC.RECONVERGENT B6 ;  /* 0x0000000000067941 */ /* 0x000fea0003800200 */
.L_x_87:
[----:B------:R-:W-:Y:S01]  /*54c0*/  ISETP.NE.U32.AND P3, PT, R74, RZ, PT ;  /* 0x000000ff4a00720c */ /* 0x000fe20003f65070 */
[----:B------:R-:W-:Y:S01]  /*54d0*/  UISETP.NE.AND UP1, UPT, UR61, URZ, UPT ;  /* 0x000000ff3d00728c */ /* 0x000fe2000bf25270 */
[----:B------:R-:W-:Y:S02]  /*54e0*/  ISETP.NE.U32.AND P4, PT, R70, RZ, PT ;  /* 0x000000ff4600720c */ /* 0x000fe40003f85070 */
[----:B------:R-:W-:Y:S02]  /*54f0*/  ISETP.NE.AND.EX P3, PT, R75, RZ, PT, P3 ;  /* 0x000000ff4b00720c */ /* 0x000fe40003f65330 */
[----:B------:R-:W-:Y:S02]  /*5500*/  PLOP3.LUT P1, PT, PT, PT, PT, 0x8, 0x80 ;  /* 0x000000000080781c */ /* 0x000fe40003f2e170 */
[----:B------:R-:W-:Y:S02]  /*5510*/  PLOP3.LUT P0, PT, PT, PT, UP1, 0x80, 0x8 ;  /* 0x000000000008781c */ /* 0x000fe40003f0f018 */
[----:B------:R-:W-:Y:S02]  /*5520*/  ISETP.NE.AND.EX P4, PT, R71, RZ, PT, P4 ;  /* 0x000000ff4700720c */ /* 0x000fe40003f85340 */
[----:B------:R-:W2:Y:S09]  /*5530*/  @UP1 LDCU.64 UR4, c[0x0][0x888] ;  /* 0x00011100ff0417ac */ /* 0x000eb20008000a00 */
[----:B------:R-:W-:Y:S01]  /*5540*/  @P0 PLOP3.LUT P1, PT, P3, PT, PT, 0x80, 0x8 ;  /* 0x000000000008081c */ /* 0x000fe20001f2f070 */
[----:B--2---:R-:W-:Y:S04]  /*5550*/  @UP1 UISETP.NE.U32.AND UP0, UPT, UR4, URZ, UPT ;  /* 0x000000ff0400128c */ /* 0x004fe8000bf05070 */
[----:B------:R-:W-:Y:S04]  /*5560*/  @UP1 UISETP.NE.AND.EX UP0, UPT, UR5, URZ, UPT, UP0 ;  /* 0x000000ff0500128c */ /* 0x000fe8000bf05300 */
[----:B------:R-:W-:Y:S01]  /*5570*/  @UP1 USEL UR4, URZ, 0xffffffff, UP0 ;  /* 0xffffffffff041887 */ /* 0x000fe20008000000 */
[----:B------:R-:W-:Y:S11]  /*5580*/  @!P3 BRA `(.L_x_89) ;  /* 0x000000000030b947 */ /* 0x000ff60003800000 */
[----:B------:R-:W-:Y:S01]  /*5590*/  ISETP.NE.U32.AND P2, PT, R72, RZ, PT ;  /* 0x000000ff4800720c */ /* 0x000fe20003f45070 */
[----:B------:R-:W2:Y:S01]  /*55a0*/  LDCU.64 UR6, c[0x0][0x358] ;  /* 0x00006b00ff0677ac */ /* 0x000ea20008000a00 */
[----:B------:R-:W-:Y:S02]  /*55b0*/  IMAD.MOV.U32 R79, RZ, RZ, 0x1 ;  /* 0x00000001ff4f7424 */ /* 0x000fe400078e00ff */
[----:B------:R-:W-:Y:S11]  /*55c0*/  ISETP.NE.AND.EX P2, PT, R73, RZ, PT, P2 ;  /* 0x000000ff4900720c */ /* 0x000ff60003f45320 */
[----:B------:R-:W-:Y:S02]  /*55d0*/  @!UPT UIADD3 URZ, UPT, UPT, URZ, URZ, URZ ;  /* 0x000000fffffff290 */ /* 0x000fe4000fffe0ff */
[----:B------:R-:W3:Y:S01]  /*55e0*/  @P2 LDC.64 R2, c[0x0][0x888] ;  /* 0x00022200ff022b82 */ /* 0x000ee20000000a00 */
[----:B-1----:R-:W-:Y:S04]  /*55f0*/  @P2 IMAD R0, R74, UR36, RZ ;  /* 0x000000244a002c24 */ /* 0x002fe8000f8e02ff */
[----:B---3--:R-:W-:Y:S04]  /*5600*/  @P2 IMAD.WIDE R2, R0, 0x4, R2 ;  /* 0x0000000400022825 */ /* 0x008fe800078e0202 */
[----:B------:R-:W-:Y:S01]  /*5610*/  HFMA2 R0, -RZ, RZ, 0, 5.9604644775390625e-08 ;  /* 0x00000001ff007431 */ /* 0x000fe200000001ff */
[----:B--2--5:R2:W5:Y:S04]  /*5620*/  @P2 LDG.E R39, desc[UR6][R2.64] ;  /* 0x0000000602272981 */ /* 0x024568000c1e1900 */
[----:B------:R-:W-:Y:S01]  /*5630*/  @!P2 PRMT R79, R0, 0x7610, R79 ;  /* 0x00007610004fa816 */ /* 0x000fe2000000004f */
[----:B--2---:R-:W3:Y:S06]  /*5640*/  @!P2 LDC R39, c[0x0][0x880] ;  /* 0x00022000ff27ab82 */ /* 0x004eec0000000800 */
.L_x_89:
[----:B------:R-:W-:Y:S05]  /*5650*/  @!P4 BRA `(.L_x_90) ;  /* 0x000000000024c947 */ /* 0x000fea0003800000 */
[----:B------:R-:W-:Y:S01]  /*5660*/  ISETP.NE.U32.AND P2, PT, R68, RZ, PT ;  /* 0x000000ff4400720c */ /* 0x000fe20003f45070 */
[----:B------:R-:W2:Y:S03]  /*5670*/  LDCU.64 UR6, c[0x0][0x358] ;  /* 0x00006b00ff0677ac */ /* 0x000ea60008000a00 */
[----:B------:R-:W-:Y:S11]  /*5680*/  ISETP.NE.AND.EX P2, PT, R69, RZ, PT, P2 ;  /* 0x000000ff4500720c */ /* 0x000ff60003f45320 */
[----:B------:R-:W-:Y:S02]  /*5690*/  @!UPT UIADD3 URZ, UPT, UPT, URZ, URZ, URZ ;  /* 0x000000fffffff290 */ /* 0x000fe4000fffe0ff */
[----:B------:R-:W4:Y:S01]  /*56a0*/  @P2 LDC.64 R2, c[0x0][0x8a8] ;  /* 0x00022a00ff022b82 */ /* 0x000f220000000a00 */
[----:B-1----:R-:W-:Y:S04]  /*56b0*/  @P2 IMAD R0, R70, UR36, RZ ;  /* 0x0000002446002c24 */ /* 0x002fe8000f8e02ff */
[----:B----4-:R-:W-:Y:S05]  /*56c0*/  @P2 IMAD.WIDE R2, R0, 0x4, R2 ;  /* 0x0000000400022825 */ /* 0x010fea00078e0202 */
[----:B--2--5:R2:W5:Y:S02]  /*56d0*/  @P2 LDG.E R38, desc[UR6][R2.64] ;  /* 0x0000000602262981 */ /* 0x024564000c1e1900 */
[----:B--2---:R-:W4:Y:S02]  /*56e0*/  @!P2 LDC R38, c[0x0][0x8a0] ;  /* 0x00022800ff26ab82 */ /* 0x004f240000000800 */
.L_x_90:
[----:B---3-5:R-:W-:Y:S01]  /*56f0*/  @P0 FSETP.NEU.AND P4, PT, R39, RZ, PT ;  /* 0x000000ff2700020b */ /* 0x028fe20003f8d000 */
[----:B-1----:R-:W-:Y:S01]  /*5700*/  IMAD.U32 R0, RZ, RZ, UR4 ;  /* 0x00000004ff007e24 */ /* 0x002fe2000f8e00ff */
[----:B------:R-:W-:Y:S01]  /*5710*/  @P0 LOP3.LUT P2, RZ, R79, 0xff, RZ, 0xc0, !PT ;  /* 0x000000ff4fff0812 */ /* 0x000fe2000784c0ff */
[----:B------:R-:W-:Y:S01]  /*5720*/  BSSY B1, `(.L_x_91) ;  /* 0x0000039000017945 */ /* 0x000fe20003800000 */
[----:B------:R-:W-:Y:S02]  /*5730*/  @P0 SEL R2, RZ, 0xffffffff, P4 ;  /* 0xffffffffff020807 */ /* 0x000fe40002000000 */
[----:B------:R-:W-:Y:S02]  /*5740*/  CS2R R66, SRZ ;  /* 0x0000000000427805 */ /* 0x000fe4000001ff00 */
[----:B------:R-:W-:Y:S02]  /*5750*/  LEA R22, R36, UR44, 0x3 ;  /* 0x0000002c24167c11 */ /* 0x000fe4000f8e18ff */
[----:B------:R-:W-:Y:S02]  /*5760*/  CS2R R64, SRZ ;  /* 0x0000000000407805 */ /* 0x000fe4000001ff00 */
[----:B------:R-:W-:Y:S02]  /*5770*/  @P1 SEL R2, R0, R2, !P2 ;  /* 0x0000000200021207 */ /* 0x000fe40005000000 */
[----:B------:R-:W-:Y:S02]  /*5780*/  CS2R R18, SRZ ;  /* 0x0000000000127805 */ /* 0x000fe4000001ff00 */
[----:B------:R-:W-:Y:S02]  /*5790*/  SHF.L.U32 R3, R84, 0x1f, RZ ;  /* 0x0000001f54037819 */ /* 0x000fe400000006ff */
[----:B------:R-:W-:Y:S02]  /*57a0*/  CS2R R16, SRZ ;  /* 0x0000000000107805 */ /* 0x000fe4000001ff00 */
[----:B------:R-:W-:Y:S02]  /*57b0*/  @P0 LOP3.LUT R2, R2, 0x1, RZ, 0xc0, !PT ;  /* 0x0000000102020812 */ /* 0x000fe400078ec0ff */
[----:B------:R-:W-:Y:S02]  /*57c0*/  PLOP3.LUT P5, PT, PT, PT, PT, 0x8, 0x80 ;  /* 0x000000000080781c */ /* 0x000fe40003fae170 */
[----:B------:R-:W-:Y:S02]  /*57d0*/  ISETP.NE.U32.OR P1, PT, R2, 0x1, !P0 ;  /* 0x000000010200780c */ /* 0x000fe40004725470 */
[----:B------:R-:W-:Y:S11]  /*57e0*/  LEA.HI R2, R36, R36, RZ, 0x1 ;  /* 0x0000002424027211 */ /* 0x000ff600078f08ff */
[----:B------:R-:W-:Y:S04]  /*57f0*/  @P1 SHF.L.U32 R0, R82, 0x1f, RZ ;  /* 0x0000001f52001819 */ /* 0x000fe800000006ff */
[----:B------:R1:W2:Y:S01]  /*5800*/  @P1 SYNCS.PHASECHK.TRANS64.TRYWAIT P0, [UR44+0x40], R0 ;  /* 0x00004000ff0015a7 */ /* 0x0002a2000800112c */
[----:B------:R3:W3:Y:S01]  /*5810*/  SYNCS.PHASECHK.TRANS64.TRYWAIT P4, [R22+URZ+0x80], R3 ;  /* 0x00008003160075a7 */ /* 0x0006e200080811ff */
[C---:B-1----:R-:W-:Y:S01]  /*5820*/  IMAD.SHL.U32 R0, R2.reuse, 0x20, RZ ;  /* 0x0000002002007824 */ /* 0x042fe200078e00ff */
[----:B------:R-:W-:Y:S04]  /*5830*/  LOP3.LUT R2, R2, 0xffe, RZ, 0xc0, !PT ;  /* 0x00000ffe02027812 */ /* 0x000fe800078ec0ff */
[----:B------:R-:W-:Y:S01]  /*5840*/  LOP3.LUT R0, R0, 0xffffffc0, RZ, 0xc0, !PT ;  /* 0xffffffc000007812 */ /* 0x000fe200078ec0ff */
[----:B------:R-:W-:Y:S04]  /*5850*/  IMAD.IADD R2, R36, 0x1, -R2 ;  /* 0x0000000124027824 */ /* 0x000fe800078e0a02 */
[----:B------:R-:W-:Y:S04]  /*5860*/  IMAD.IADD R0, R37, 0x1, R0 ;  /* 0x0000000125007824 */ /* 0x000fe800078e0200 */
[----:B------:R-:W-:Y:S01]  /*5870*/  IMAD R2, R2, 0x100000, R0 ;  /* 0x0010000002027824 */ /* 0x000fe200078e0200 */
[----:B--2---:R-:W-:Y:S01]  /*5880*/  @P1 PLOP3.LUT P5, PT, P0, PT, PT, 0x8, 0x80 ;  /* 0x000000000080181c */ /* 0x004fe200007ae170 */
[----:B------:R-:W-:Y:S01]  /*5890*/  @!UPT UIADD3 URZ, UPT, UPT, URZ, URZ, URZ ;  /* 0x000000fffffff290 */ /* 0x000fe2000fffe0ff */
[----:B---3--:R-:W-:Y:S11]  /*58a0*/  @!P1 BRA `(.L_x_92) ;  /* 0x0000000000809947 */ /* 0x008ff60003800000 */
[----:B------:R-:W-:Y:S01]  /*58b0*/  ISETP.NE.U32.AND P0, PT, RZ, UR58, PT ;  /* 0x0000003aff007c0c */ /* 0x000fe2000bf05070 */
[----:B------:R-:W-:Y:S01]  /*58c0*/  BSSY B0, `(.L_x_93) ;  /* 0x0000012000007945 */ /* 0x000fe20003800000 */
[----:B------:R-:W-:Y:S02]  /*58d0*/  FSETP.NEU.AND P2, PT, R39, RZ, PT ;  /* 0x000000ff2700720b */ /* 0x000fe40003f4d000 */
[----:B------:R-:W-:Y:S02]  /*58e0*/  CS2R R18, SRZ ;  /* 0x0000000000127805 */ /* 0x000fe4000001ff00 */
[----:B------:R-:W-:Y:S02]  /*58f0*/  ISETP.NE.AND.EX P0, PT, RZ, UR59, PT, P0 ;  /* 0x0000003bff007c0c */ /* 0x000fe4000bf05300 */
[----:B------:R-:W-:Y:S02]  /*5900*/  CS2R R16, SRZ ;  /* 0x0000000000107805 */ /* 0x000fe4000001ff00 */
[----:B------:R-:W-:Y:S02]  /*5910*/  LOP3.LUT P1, RZ, R79, 0xff, RZ, 0xc0, !PT ;  /* 0x000000ff4fff7812 */ /* 0x000fe4000782c0ff */
[----:B------:R-:W-:Y:S02]  /*5920*/  CS2R R66, SRZ ;  /* 0x0000000000427805 */ /* 0x000fe4000001ff00 */
[----:B------:R-:W-:Y:S02]  /*5930*/  SEL R0, RZ, 0xffffffff, P2 ;  /* 0xffffffffff007807 */ /* 0x000fe40001000000 */
[----:B------:R-:W-:Y:S02]  /*5940*/  CS2R R64, SRZ ;  /* 0x0000000000407805 */ /* 0x000fe4000001ff00 */
[----:B------:R-:W-:Y:S04]  /*5950*/  SEL R4, RZ, 0xffffffff, P0 ;  /* 0xffffffffff047807 */ /* 0x000fe80000000000 */
[----:B------:R-:W-:Y:S04]  /*5960*/  @P3 SEL R0, R4, R0, !P1 ;  /* 0x0000000004003207 */ /* 0x000fe80004800000 */
[----:B------:R-:W-:Y:S04]  /*5970*/  LOP3.LUT R0, R0, 0x1, RZ, 0xc0, !PT ;  /* 0x0000000100007812 */ /* 0x000fe800078ec0ff */
[----:B------:R-:W-:Y:S01]  /*5980*/  ISETP.NE.U32.AND P0, PT, R0, 0x1, PT ;  /* 0x000000010000780c */ /* 0x000fe20003f05070 */
[----:B------:R-:W-:Y:S01]  /*5990*/  @!UPT UIADD3 URZ, UPT, UPT, URZ, URZ, URZ ;  /* 0x000000fffffff290 */ /* 0x000fe2000fffe0ff */
[----:B------:R-:W-:Y:S11]  /*59a0*/  @!P5 BRA `(.L_x_94) ;  /* 0x00000000000cd947 */ /* 0x000ff60003800000 */
[----:B------:R-:W-:Y:S04]  /*59b0*/  SHF.L.U32 R4, R82, 0x1f, RZ ;  /* 0x0000001f52047819 */ /* 0x000fe800000006ff */
[----:B------:R-:W1:Y:S02]  /*59c0*/  SYNCS.PHASECHK.TRANS64.TRYWAIT P1, [UR44+0x40], R4 ;  /* 0x00004004ff0075a7 */ /* 0x000e64000802112c */
[----:B-1----:R-:W-:Y:S05]  /*59d0*/  @!P1 BRA `(.L_x_95) ;  /* 0x0000001400509947 */ /* 0x002fea0003800000 */
.L_x_94:
[----:B------:R-:W-:Y:S05]  /*59e0*/  BSYNC B0 ;  /* 0x0000000000007941 */ /* 0x000fea0003800000 */
.L_x_93:
[----:B------:R2:W3:Y:S01]  /*59f0*/  @P0 LDS.128 R16, [R78+UR44+0x200] ;  /* 0x0002002c4e100984 */ /* 0x0004e20008000c00 */
[----:B------:R-:W-:Y:S01]  /*5a00*/  UIADD3 UR4, UPT, UPT, UR44, 0x48, URZ ;  /* 0x000000482c047890 */ /* 0x000fe2000fffe0ff */
[----:B------:R-:W-:Y:S02]  /*5a10*/  LOP3.LUT R82, R82, 0x1, RZ, 0x3c, !PT ;  /* 0x0000000152527812 */ /* 0x000fe400078e3cff */
[----:B------:R2:W1:Y:S01]  /*5a20*/  @P0 LDS.128 R64, [R77+0x10] ;  /* 0x000010004d400984 */ /* 0x0004620000000c00 */
[----:B------:R-:W-:Y:S01]  /*5a30*/  UPRMT UR4, UR48, 0x654, UR4 ;  /* 0x0000065430047896 */ /* 0x000fe20008000004 */
[----:B------:R-:W-:Y:S01]  /*5a40*/  @!PT LDS RZ, [RZ] ;  /* 0x00000000fffff984 */ /* 0x000fe20000000800 */
[----:B------:R-:W-:Y:S01]  /*5a50*/  @!PT LDS RZ, [RZ] ;  /* 0x00000000fffff984 */ /* 0x000fe20000000800 */
[----:B------:R-:W-:Y:S01]  /*5a60*/  @!PT LDS RZ, [RZ] ;  /* 0x00000000fffff984 */ /* 0x000fe20000000800 */
[----:B------:R-:W-:Y:S01]  /*5a70*/  @!PT LDS RZ, [RZ] ;  /* 0x00000000fffff984 */ /* 0x000fe20000000800 */
[----:B------:R5:W-:Y:S06]  /*5a80*/  MEMBAR.ALL.CTA ;  /* 0x0000000000007992 */ /* 0x000bec0000008000 */
[----:B-----5:R-:W5:Y:S02]  /*5a90*/  FENCE.VIEW.ASYNC.S ;  /* 0x00000000000073c6 */ /* 0x020f640000000000 */
[----:B-----5:R-:W-:Y:S03]  /*5aa0*/  SYNCS.ARRIVE.TRANS64.RED.A1T0 RZ, [UR4], RZ ;  /* 0x000000ffffff79a7 */ /* 0x020fe60008100404 */
.L_x_92:
[----:B------:R-:W-:Y:S05]  /*5ab0*/  BSYNC B1 ;  /* 0x0000000000017941 */ /* 0x000fea0003800000 */
.L_x_91:
[----:B-1----:R-:W-:Y:S04]  /*5ac0*/  SHF.R.U32.HI R0, RZ, 0x15, R2 ;  /* 0x00000015ff007819 */ /* 0x002fe80000011602 */
[----:B------:R-:W-:Y:S01]  /*5ad0*/  LOP3.LUT P0, RZ, R0, 0x3, R80, 0x48, !PT ;  /* 0x0000000300ff7812 */ /* 0x000fe20007804850 */
[----:B------:R-:W-:Y:S01]  /*5ae0*/  @!UPT UIADD3 URZ, UPT, UPT, URZ, URZ, URZ ;  /* 0x000000fffffff290 */ /* 0x000fe2000fffe0ff */
[----:B------:R-:W-:Y:S11]  /*5af0*/  @P4 BRA `(.L_x_96) ;  /* 0x0000000000084947 */ /* 0x000ff60003800000 */
[----:B------:R-:W1:Y:S02]  /*5b00*/  SYNCS.PHASECHK.TRANS64.TRYWAIT P1, [R22+URZ+0x80], R3 ;  /* 0x00008003160075a7 */ /* 0x000e6400080211ff */
[----:B-1----:R-:W-:Y:S05]  /*5b10*/  @!P1 BRA `(.L_x_97) ;  /* 0x0000001400189947 */ /* 0x002fea0003800000 */
.L_x_96:
[----:B------:R-:W-:Y:S05]  /*5b20*/  @!P0 BRA `(.L_x_98) ;  /* 0x0000000000408947 */ /* 0x000fea0003800000 */
[----:B------:R-:W1:Y:S01]  /*5b30*/  LDCU.64 UR8, c[0x4][0x70] ;  /* 0x01000e00ff0877ac */ /* 0x000e620008000a00 */
[----:B------:R-:W-:Y:S01]  /*5b40*/  MOV R15, 0x0 ;  /* 0x00000000000f7802 */ /* 0x000fe20000000f00 */
[----:B------:R-:W-:Y:S02]  /*5b50*/  HFMA2 R12, -RZ, RZ, 0, 5.9604644775390625e-08 ;  /* 0x00000001ff0c7431 */ /* 0x000fe400000001ff */
[----:B------:R-:W-:Y:S02]  /*5b60*/  IMAD.MOV.U32 R8, RZ, RZ, 0x192 ;  /* 0x00000192ff087424 */ /* 0x000fe400078e00ff */
[----:B------:R-:W-:Y:S01]  /*5b70*/  IMAD.MOV.U32 R13, RZ, RZ, RZ ;  /* 0x000000ffff0d7224 */ /* 0x000fe200078e00ff */
[----:B------:R-:W5:Y:S01]  /*5b80*/  LDCU.64 UR6, c[0x4][0x78] ;  /* 0x01000f00ff0677ac */ /* 0x000f620008000a00 */
[----:B------:R-:W2:Y:S01]  /*5b90*/  LDC.64 R14, c[0x4][R15] ;  /* 0x010000000f0e7b82 */ /* 0x000ea20000000a00 */
[----:B------:R-:W3:Y:S01]  /*5ba0*/  LDCU.64 UR4, c[0x4][0x10] ;  /* 0x01000200ff0477ac */ /* 0x000ee20008000a00 */
[----:B-1----:R-:W-:Y:S01]  /*5bb0*/  MOV R5, UR9 ;  /* 0x0000000900057c02 */ /* 0x002fe20008000f00 */
[----:B------:R-:W-:Y:S01]  /*5bc0*/  IMAD.U32 R4, RZ, RZ, UR8 ;  /* 0x00000008ff047e24 */ /* 0x000fe2000f8e00ff */
[----:B-----5:R-:W-:Y:S01]  /*5bd0*/  MOV R7, UR7 ;  /* 0x0000000700077c02 */ /* 0x020fe20008000f00 */
[----:B------:R-:W-:Y:S01]  /*5be0*/  IMAD.U32 R6, RZ, RZ, UR6 ;  /* 0x00000006ff067e24 */ /* 0x000fe2000f8e00ff */
[----:B---3--:R-:W-:Y:S01]  /*5bf0*/  MOV R11, UR5 ;  /* 0x00000005000b7c02 */ /* 0x008fe20008000f00 */
[----:B------:R-:W-:Y:S02]  /*5c00*/  IMAD.U32 R10, RZ, RZ, UR4 ;  /* 0x00000004ff0a7e24 */ /* 0x000fe4000f8e00ff */
[----:B------:R-:W-:Y:S07]  /*5c10*/  LEPC R20, `(.L_x_98) ;  /* 0x000000001014794e */ /* 0x000fee0000000000 */
[----:B--2-4-:R-:W-:Y:S05]  /*5c20*/  CALL.ABS.NOINC R14 ;  /* 0x000000000e007343 */ /* 0x014fea0003c00000 */
.L_x_98:
[----:B------:R-:W-:Y:S01]  /*5c30*/  LOP3.LUT P0, RZ, R76, 0x60, RZ, 0xc0, !PT ;  /* 0x000000604cff7812 */ /* 0x000fe2000780c0ff */
[----:B------:R-:W-:Y:S05]  /*5c40*/  WARPSYNC.ALL ;  /* 0x0000000000007948 */ /* 0x000fea0003800000 */
[----:B------:R-:W-:Y:S01]  /*5c50*/  R2UR UR4, R2 ;  /* 0x00000000020472ca */ /* 0x000fe200000e0000 */
[----:B------:R-:W-:Y:S01]  /*5c60*/  BSSY.RECONVERGENT B0, `(.L_x_99) ;  /* 0x000009f000007945 */ /* 0x000fe20003800200 */
[-C--:B---3--:R-:W-:Y:S02]  /*5c70*/  F2FP.F16.E4M3.UNPACK_B R2, R16.reuse ;  /* 0x00000010ff02723e */ /* 0x088fe400020006ff */
[----:B------:R-:W-:Y:S02]  /*5c80*/  F2FP.F16.E4M3.UNPACK_B R16, R16.H1 ;  /* 0x00000010ff10723e */ /* 0x000fe400030006ff */
[----:B------:R-:W-:Y:S01]  /*5c90*/  R2UR UR5, R22 ;  /* 0x00000000160572ca */ /* 0x000fe200000e0000 */
[----:B------:R-:W-:Y:S01]  /*5ca0*/  HADD2.F32 R0, -RZ, R2.H0_H0 ;  /* 0x20000002ff007230 */ /* 0x000fe20000004100 */
[-C--:B------:R-:W-:Y:S01]  /*5cb0*/  F2FP.F16.E4M3.UNPACK_B R42, R17.reuse ;  /* 0x00000011ff2a723e */ /* 0x080fe200020006ff */
[--C-:B------:R-:W-:Y:S01]  /*5cc0*/  HADD2.F32 R3, -RZ, R16.reuse.H0_H0 ;  /* 0x20000010ff037230 */ /* 0x100fe20000004100 */
[----:B------:R-:W-:Y:S01]  /*5cd0*/  F2FP.F16.E4M3.UNPACK_B R44, R17.H1 ;  /* 0x00000011ff2c723e */ /* 0x000fe200030006ff */
[----:B------:R-:W-:Y:S01]  /*5ce0*/  HADD2.F32 R40, -RZ, R16.H1_H1 ;  /* 0x30000010ff287230 */ /* 0x000fe20000004100 */
[-C--:B------:R-:W-:Y:S01]  /*5cf0*/  F2FP.F16.E4M3.UNPACK_B R46, R18.reuse ;  /* 0x00000012ff2e723e */ /* 0x080fe200020006ff */
[----:B------:R-:W-:Y:S01]  /*5d00*/  HADD2.F32 R2, -RZ, R2.H1_H1 ;  /* 0x30000002ff027230 */ /* 0x000fe20000004100 */
[----:B------:R-:W-:Y:S01]  /*5d10*/  F2FP.F16.E4M3.UNPACK_B R48, R18.H1 ;  /* 0x00000012ff30723e */ /* 0x000fe200030006ff */
[--C-:B------:R-:W-:Y:S01]  /*5d20*/  HADD2.F32 R41, -RZ, R42.reuse.H0_H0 ;  /* 0x2000002aff297230 */ /* 0x100fe20000004100 */
[-C--:B------:R-:W-:Y:S01]  /*5d30*/  F2FP.F16.E4M3.UNPACK_B R50, R19.reuse ;  /* 0x00000013ff32723e */ /* 0x080fe200020006ff */
[----:B------:R-:W-:Y:S01]  /*5d40*/  HADD2.F32 R42, -RZ, R42.H1_H1 ;  /* 0x3000002aff2a7230 */ /* 0x000fe20000004100 */
[----:B------:R-:W-:Y:S01]  /*5d50*/  F2FP.F16.E4M3.UNPACK_B R52, R19.H1 ;  /* 0x00000013ff34723e */ /* 0x000fe200030006ff */
[----:B------:R-:W-:Y:S01]  /*5d60*/  HADD2.F32 R43, -RZ, R44.H0_H0 ;  /* 0x2000002cff2b7230 */ /* 0x000fe20000004100 */
[----:B------:R-:W-:Y:S01]  /*5d70*/  LDTM.16dp32bit_t0_t15.x32 R4, tmem[UR4] ;  /* 0x00000004000479ee */ /* 0x000fe20008a80000 */
[----:B------:R-:W1:Y:S01]  /*5d80*/  LDTM.16dp32bit_t16_t31.x32 R4, tmem[UR4+0x20] ;  /* 0x00002004000479ee */ /* 0x000e620008aa0000 */
[----:B------:R-:W-:Y:S01]  /*5d90*/  NOP ;  /* 0x0000000000007918 */ /* 0x000fe20000000000 */
[----:B------:R-:W-:Y:S01]  /*5da0*/  UIADD3 UR4, UPT, UPT, UR5, 0xa0, URZ ;  /* 0x000000a005047890 */ /* 0x000fe2000fffe0ff */
[--C-:B------:R-:W-:Y:S01]  /*5db0*/  HADD2.F32 R45, -RZ, R46.reuse.H0_H0 ;  /* 0x2000002eff2d7230 */ /* 0x100fe20000004100 */
[----:B------:R-:W-:Y:S01]  /*5dc0*/  F2FP.F16.E4M3.UNPACK_B R54, R64 ;  /* 0x00000040ff36723e */ /* 0x000fe200020006ff */
[----:B------:R-:W-:Y:S01]  /*5dd0*/  HADD2.F32 R46, -RZ, R46.H1_H1 ;  /* 0x3000002eff2e7230 */ /* 0x000fe20000004100 */
[----:B------:R-:W-:Y:S01]  /*5de0*/  UPRMT UR4, UR48, 0x654, UR4 ;  /* 0x0000065430047896 */ /* 0x000fe20008000004 */
[--C-:B------:R-:W-:Y:S01]  /*5df0*/  HADD2.F32 R49, -RZ, R50.reuse.H0_H0 ;  /* 0x20000032ff317230 */ /* 0x100fe20000004100 */
[-C--:B------:R-:W-:Y:S01]  /*5e00*/  F2FP.F16.E4M3.UNPACK_B R58, R65.reuse ;  /* 0x00000041ff3a723e */ /* 0x080fe200020006ff */
[----:B------:R-:W-:Y:S01]  /*5e10*/  HADD2.F32 R50, -RZ, R50.H1_H1 ;  /* 0x30000032ff327230 */ /* 0x000fe20000004100 */
[----:B------:R-:W-:Y:S01]  /*5e20*/  F2FP.F16.E4M3.UNPACK_B R62, R66 ;  /* 0x00000042ff3e723e */ /* 0x000fe200020006ff */
[--C-:B------:R-:W-:Y:S01]  /*5e30*/  HADD2.F32 R53, -RZ, R54.reuse.H0_H0 ;  /* 0x20000036ff357230 */ /* 0x100fe20000004100 */
[----:B------:R-:W-:Y:S01]  /*5e40*/  F2FP.F16.E4M3.UNPACK_B R56, R64.H1 ;  /* 0x00000040ff38723e */ /* 0x000fe200030006ff */
[----:B------:R-:W-:Y:S01]  /*5e50*/  HADD2.F32 R54, -RZ, R54.H1_H1 ;  /* 0x30000036ff367230 */ /* 0x000fe20000004100 */
[----:B------:R-:W-:Y:S01]  /*5e60*/  F2FP.F16.E4M3.UNPACK_B R60, R65.H1 ;  /* 0x00000041ff3c723e */ /* 0x000fe200030006ff */
[----:B-1----:R-:W-:Y:S01]  /*5e70*/  SYNCS.ARRIVE.TRANS64.RED.A1T0 RZ, [UR4], RZ ;  /* 0x000000ffffff79a7 */ /* 0x002fe20008100404 */
[--C-:B------:R-:W-:Y:S01]  /*5e80*/  HADD2.F32 R57, -RZ, R58.reuse.H0_H0 ;  /* 0x2000003aff397230 */ /* 0x100fe20000004100 */
[-C--:B------:R-:W-:Y:S01]  /*5e90*/  F2FP.F16.E4M3.UNPACK_B R65, R67.reuse ;  /* 0x00000043ff41723e */ /* 0x080fe200020006ff */
[----:B------:R-:W-:Y:S01]  /*5ea0*/  HADD2.F32 R58, -RZ, R58.H1_H1 ;  /* 0x3000003aff3a7230 */ /* 0x000fe20000004100 */
[----:B------:R-:W-:Y:S01]  /*5eb0*/  F2FP.F16.E4M3.UNPACK_B R64, R66.H1 ;  /* 0x00000042ff40723e */ /* 0x000fe200030006ff */
[--C-:B------:R-:W-:Y:S01]  /*5ec0*/  HADD2.F32 R61, -RZ, R62.reuse.H0_H0 ;  /* 0x2000003eff3d7230 */ /* 0x100fe20000004100 */
[----:B------:R-:W-:Y:S01]  /*5ed0*/  F2FP.F16.E4M3.UNPACK_B R67, R67.H1 ;  /* 0x00000043ff43723e */ /* 0x000fe200030006ff */
[----:B------:R-:W-:Y:S01]  /*5ee0*/  HADD2.F32 R62, -RZ, R62.H1_H1 ;  /* 0x3000003eff3e7230 */ /* 0x000fe20000004100 */
[----:B------:R-:W-:Y:S01]  /*5ef0*/  IADD3 R36, PT, PT, R36, 0x1, RZ ;  /* 0x0000000124247810 */ /* 0x000fe20007ffe0ff */
[C---:B----4-:R-:W-:Y:S01]  /*5f00*/  FMUL R4, R38.reuse, R4 ;  /* 0x0000000426047220 */ /* 0x050fe20000400000 */
[C---:B------:R-:W-:Y:S01]  /*5f10*/  FMUL R5, R38.reuse, R5 ;  /* 0x0000000526057220 */ /* 0x040fe20000400000 */
[C---:B------:R-:W-:Y:S01]  /*5f20*/  FMUL R8, R38.reuse, R8 ;  /* 0x0000000826087220 */ /* 0x040fe20000400000 */
[C---:B------:R-:W-:Y:S01]  /*5f30*/  FMUL R9, R38.reuse, R9 ;  /* 0x0000000926097220 */ /* 0x040fe20000400000 */
[C---:B------:R-:W-:Y:S01]  /*5f40*/  FFMA R4, R39.reuse, R0, R4 ;  /* 0x0000000027047223 */ /* 0x040fe20000000004 */
[C---:B------:R-:W-:Y:S01]  /*5f50*/  FFMA R5, R39.reuse, R2, R5 ;  /* 0x0000000227057223 */ /* 0x040fe20000000005 */
[C---:B------:R-:W-:Y:S01]  /*5f60*/  FMUL R12, R38.reuse, R12 ;  /* 0x0000000c260c7220 */ /* 0x040fe20000400000 */
        /* <DEDUP_REMOVED lines=10> */
[----:B------:R-:W-:Y:S02]  /*6010*/  HADD2.F32 R44, -RZ, R44.H1_H1 ;  /* 0x3000002cff2c7230 */ /* 0x000fe40000004100 */
[C---:B------:R-:W-:Y:S01]  /*6020*/  FMUL R10, R38.reuse, R10 ;  /* 0x0000000a260a7220 */ /* 0x040fe20000400000 */
[C---:B------:R-:W-:Y:S01]  /*6030*/  FFMA R6, R39.reuse, R3, R6 ;  /* 0x0000000327067223 */ /* 0x040fe20000000006 */
[C---:B------:R-:W-:Y:S01]  /*6040*/  FFMA R7, R39.reuse, R40, R7 ;  /* 0x0000002827077223 */ /* 0x040fe20000000007 */
[C---:B------:R-:W-:Y:S01]  /*6050*/  FFMA R8, R39.reuse, R41, R8 ;  /* 0x0000002927087223 */ /* 0x040fe20000000008 */
[C---:B------:R-:W-:Y:S01]  /*6060*/  FFMA R9, R39.reuse, R42, R9 ;  /* 0x0000002a27097223 */ /* 0x040fe20000000009 */
[----:B------:R-:W-:Y:S01]  /*6070*/  FFMA R10, R39, R43, R10 ;  /* 0x0000002b270a7223 */ /* 0x000fe2000000000a */
[--C-:B------:R-:W-:Y:S01]  /*6080*/  HADD2.F32 R40, -RZ, R65.reuse.H0_H0 ;  /* 0x20000041ff287230 */ /* 0x100fe20000004100 */
[----:B------:R-:W-:Y:S01]  /*6090*/  F2FP.SATFINITE.E4M3.F32.PACK_AB_MERGE_C R86, R7, R6, RZ ;  /* 0x000000060756723e */ /* 0x000fe200048070ff */
[C---:B------:R-:W-:Y:S01]  /*60a0*/  FMUL R7, R38.reuse, R24 ;  /* 0x0000001826077220 */ /* 0x040fe20000400000 */
[C---:B------:R-:W-:Y:S01]  /*60b0*/  FMUL R24, R38.reuse, R29 ;  /* 0x0000001d26187220 */ /* 0x040fe20000400000 */
[C---:B------:R-:W-:Y:S01]  /*60c0*/  FMUL R29, R38.reuse, R34 ;  /* 0x00000022261d7220 */ /* 0x040fe20000400000 */
[----:B------:R-:W-:Y:S02]  /*60d0*/  HADD2.F32 R65, -RZ, R65.H1_H1 ;  /* 0x30000041ff417230 */ /* 0x000fe40000004100 */
[C---:B------:R-:W-:Y:S01]  /*60e0*/  FMUL R11, R38.reuse, R11 ;  /* 0x0000000b260b7220 */ /* 0x040fe20000400000 */
[--C-:B------:R-:W-:Y:S02]  /*60f0*/  HADD2.F32 R47, -RZ, R48.reuse.H0_H0 ;  /* 0x20000030ff2f7230 */ /* 0x100fe40000004100 */
[C---:B------:R-:W-:Y:S01]  /*6100*/  FMUL R14, R38.reuse, R14 ;  /* 0x0000000e260e7220 */ /* 0x040fe20000400000 */
[----:B------:R-:W-:Y:S02]  /*6110*/  HADD2.F32 R48, -RZ, R48.H1_H1 ;  /* 0x30000030ff307230 */ /* 0x000fe40000004100 */
[C---:B------:R-:W-:Y:S01]  /*6120*/  FFMA R11, R39.reuse, R44, R11 ;  /* 0x0000002c270b7223 */ /* 0x040fe2000000000b */
[C---:B------:R-:W-:Y:S01]  /*6130*/  FFMA R12, R39.reuse, R45, R12 ;  /* 0x0000002d270c7223 */ /* 0x040fe2000000000c */
[C---:B------:R-:W-:Y:S01]  /*6140*/  FFMA R13, R39.reuse, R46, R13 ;  /* 0x0000002e270d7223 */ /* 0x040fe2000000000d */
[----:B------:R-:W-:Y:S01]  /*6150*/  FFMA R14, R39, R47, R14 ;  /* 0x0000002f270e7223 */ /* 0x000fe2000000000e */
[C---:B------:R-:W-:Y:S01]  /*6160*/  FMUL R15, R38.reuse, R15 ;  /* 0x0000000f260f7220 */ /* 0x040fe20000400000 */
[--C-:B------:R-:W-:Y:S01]  /*6170*/  HADD2.F32 R51, -RZ, R52.reuse.H0_H0 ;  /* 0x20000034ff337230 */ /* 0x100fe20000004100 */
[----:B------:R-:W-:Y:S01]  /*6180*/  F2FP.SATFINITE.E4M3.F32.PACK_AB_MERGE_C R10, R11, R10, RZ ;  /* 0x0000000a0b0a723e */ /* 0x000fe200048070ff */
[----:B------:R-:W-:Y:S02]  /*6190*/  HADD2.F32 R52, -RZ, R52.H1_H1 ;  /* 0x30000034ff347230 */ /* 0x000fe40000004100 */
[C---:B------:R-:W-:Y:S01]  /*61a0*/  FFMA R15, R39.reuse, R48, R15 ;  /* 0x00000030270f7223 */ /* 0x040fe2000000000f */
[C---:B------:R-:W-:Y:S01]  /*61b0*/  FFMA R16, R39.reuse, R49, R16 ;  /* 0x0000003127107223 */ /* 0x040fe20000000010 */
[C---:B------:R-:W-:Y:S01]  /*61c0*/  FFMA R17, R39.reuse, R50, R17 ;  /* 0x0000003227117223 */ /* 0x040fe20000000011 */
[C---:B------:R-:W-:Y:S01]  /*61d0*/  FMUL R18, R38.reuse, R18 ;  /* 0x0000001226127220 */ /* 0x040fe20000400000 */
[C---:B------:R-:W-:Y:S01]  /*61e0*/  FMUL R19, R38.reuse, R19 ;  /* 0x0000001326137220 */ /* 0x040fe20000400000 */
[--C-:B------:R-:W-:Y:S02]  /*61f0*/  HADD2.F32 R55, -RZ, R56.reuse.H0_H0 ;  /* 0x20000038ff377230 */ /* 0x100fe40000004100 */
[C---:B------:R-:W-:Y:S01]  /*6200*/  FMUL R3, R38.reuse, R22 ;  /* 0x0000001626037220 */ /* 0x040fe20000400000 */
[C---:B------:R-:W-:Y:S01]  /*6210*/  FFMA R18, R39.reuse, R51, R18 ;  /* 0x0000003327127223 */ /* 0x040fe20000000012 */
[----:B------:R-:W-:Y:S02]  /*6220*/  HADD2.F32 R56, -RZ, R56.H1_H1 ;  /* 0x30000038ff387230 */ /* 0x000fe40000004100 */
[C---:B------:R-:W-:Y:S01]  /*6230*/  FFMA R19, R39.reuse, R52, R19 ;  /* 0x0000003427137223 */ /* 0x040fe20000000013 */
[C---:B------:R-:W-:Y:S01]  /*6240*/  FMUL R6, R38.reuse, R23 ;  /* 0x0000001726067220 */ /* 0x040fe20000400000 */
[C---:B------:R-:W-:Y:S01]  /*6250*/  FFMA R0, R39.reuse, R53, R0 ;  /* 0x0000003527007223 */ /* 0x040fe20000000000 */
[C---:B------:R-:W-:Y:S01]  /*6260*/  FFMA R2, R39.reuse, R54, R2 ;  /* 0x0000003627027223 */ /* 0x040fe20000000002 */
[--C-:B------:R-:W-:Y:S02]  /*6270*/  HADD2.F32 R59, -RZ, R60.reuse.H0_H0 ;  /* 0x2000003cff3b7230 */ /* 0x100fe40000004100 */
[C---:B------:R-:W-:Y:S01]  /*6280*/  FFMA R3, R39.reuse, R55, R3 ;  /* 0x0000003727037223 */ /* 0x040fe20000000003 */
[----:B------:R-:W-:Y:S02]  /*6290*/  HADD2.F32 R60, -RZ, R60.H1_H1 ;  /* 0x3000003cff3c7230 */ /* 0x000fe40000004100 */
[C---:B------:R-:W-:Y:S01]  /*62a0*/  FMUL R21, R38.reuse, R26 ;  /* 0x0000001a26157220 */ /* 0x040fe20000400000 */
[C---:B------:R-:W-:Y:S01]  /*62b0*/  FMUL R22, R38.reuse, R27 ;  /* 0x0000001b26167220 */ /* 0x040fe20000400000 */
[C---:B------:R-:W-:Y:S01]  /*62c0*/  FFMA R6, R39.reuse, R56, R6 ;  /* 0x0000003827067223 */ /* 0x040fe20000000006 */
[C---:B------:R-:W-:Y:S01]  /*62d0*/  FFMA R7, R39.reuse, R57, R7 ;  /* 0x0000003927077223 */ /* 0x040fe20000000007 */
[C---:B------:R-:W-:Y:S01]  /*62e0*/  FMUL R23, R38.reuse, R28 ;  /* 0x0000001c26177220 */ /* 0x040fe20000400000 */
[C---:B------:R-:W-:Y:S01]  /*62f0*/  FFMA R20, R39.reuse, R58, R20 ;  /* 0x0000003a27147223 */ /* 0x040fe20000000014 */
[--C-:B------:R-:W-:Y:S02]  /*6300*/  HADD2.F32 R63, -RZ, R64.reuse.H0_H0 ;  /* 0x20000040ff3f7230 */ /* 0x100fe40000004100 */
[C---:B------:R-:W-:Y:S01]  /*6310*/  FFMA R21, R39.reuse, R59, R21 ;  /* 0x0000003b27157223 */ /* 0x040fe20000000015 */
[----:B------:R-:W-:Y:S02]  /*6320*/  HADD2.F32 R64, -RZ, R64.H1_H1 ;  /* 0x30000040ff407230 */ /* 0x000fe40000004100 */
[C---:B------:R-:W-:Y:S01]  /*6330*/  FFMA R22, R39.reuse, R60, R22 ;  /* 0x0000003c27167223 */ /* 0x040fe20000000016 */
[C---:B------:R-:W-:Y:S01]  /*6340*/  FMUL R26, R38.reuse, R31 ;  /* 0x0000001f261a7220 */ /* 0x040fe20000400000 */
[C---:B------:R-:W-:Y:S01]  /*6350*/  FMUL R27, R38.reuse, R32 ;  /* 0x00000020261b7220 */ /* 0x040fe20000400000 */
[C---:B------:R-:W-:Y:S01]  /*6360*/  FFMA R23, R39.reuse, R61, R23 ;  /* 0x0000003d27177223 */ /* 0x040fe20000000017 */
[----:B------:R-:W-:Y:S01]  /*6370*/  FMUL R28, R38, R33 ;  /* 0x00000021261c7220 */ /* 0x000fe20000400000 */
[C---:B------:R-:W-:Y:S01]  /*6380*/  FFMA R24, R39.reuse, R62, R24 ;  /* 0x0000003e27187223 */ /* 0x040fe20000000018 */
[--C-:B------:R-:W-:Y:S02]  /*6390*/  HADD2.F32 R66, -RZ, R67.reuse.H0_H0 ;  /* 0x20000043ff427230 */ /* 0x100fe40000004100 */
[C---:B------:R-:W-:Y:S01]  /*63a0*/  FFMA R25, R39.reuse, R63, R25 ;  /* 0x0000003f27197223 */ /* 0x040fe20000000019 */
[----:B------:R-:W-:Y:S02]  /*63b0*/  HADD2.F32 R67, -RZ, R67.H1_H1 ;  /* 0x30000043ff437230 */ /* 0x000fe40000004100 */
[----:B------:R-:W-:Y:S01]  /*63c0*/  FFMA R26, R39, R64, R26 ;  /* 0x00000040271a7223 */ /* 0x000fe2000000001a */
[----:B------:R-:W-:Y:S01]  /*63d0*/  F2FP.SATFINITE.E4M3.F32.PACK_AB_MERGE_C R14, R15, R14, RZ ;  /* 0x0000000e0f0e723e */ /* 0x000fe200048070ff */
[----:B------:R-:W-:Y:S01]  /*63e0*/  FFMA R27, R39, R40, R27 ;  /* 0x00000028271b7223 */ /* 0x000fe2000000001b */
[----:B------:R-:W-:Y:S01]  /*63f0*/  F2FP.SATFINITE.E4M3.F32.PACK_AB_MERGE_C R18, R19, R18, RZ ;  /* 0x000000121312723e */ /* 0x000fe200048070ff */
[C---:B------:R-:W-:Y:S01]  /*6400*/  FFMA R28, R39.reuse, R65, R28 ;  /* 0x00000041271c7223 */ /* 0x040fe2000000001c */
[C---:B------:R-:W-:Y:S01]  /*6410*/  FFMA R29, R39.reuse, R66, R29 ;  /* 0x00000042271d7223 */ /* 0x040fe2000000001d */
[----:B------:R-:W-:Y:S01]  /*6420*/  FFMA R30, R39, R67, R30 ;  /* 0x00000043271e7223 */ /* 0x000fe2000000001e */
[----:B------:R-:W-:Y:S02]  /*6430*/  F2FP.SATFINITE.E4M3.F32.PACK_AB_MERGE_C R32, R5, R4, R86 ;  /* 0x000000040520723e */ /* 0x000fe40004807056 */
[----:B------:R-:W-:Y:S02]  /*6440*/  F2FP.SATFINITE.E4M3.F32.PACK_AB_MERGE_C R33, R9, R8, R10 ;  /* 0x000000080921723e */ /* 0x000fe4000480700a */
[----:B------:R-:W-:Y:S02]  /*6450*/  F2FP.SATFINITE.E4M3.F32.PACK_AB_MERGE_C R34, R13, R12, R14 ;  /* 0x0000000c0d22723e */ /* 0x000fe4000480700e */
[----:B------:R-:W-:Y:S02]  /*6460*/  F2FP.SATFINITE.E4M3.F32.PACK_AB_MERGE_C R35, R17, R16, R18 ;  /* 0x000000101123723e */ /* 0x000fe40004807012 */
[----:B------:R-:W-:Y:S02]  /*6470*/  F2FP.SATFINITE.E4M3.F32.PACK_AB_MERGE_C R3, R6, R3, RZ ;  /* 0x000000030603723e */ /* 0x000fe400048070ff */
[----:B------:R-:W-:Y:S01]  /*6480*/  F2FP.SATFINITE.E4M3.F32.PACK_AB_MERGE_C R5, R22, R21, RZ ;  /* 0x000000151605723e */ /* 0x000fe200048070ff */
[----:B------:R1:W-:Y:S01]  /*6490*/  STS.128 [R78+UR44+0x1200], R32 ;  /* 0x001200204e007988 */ /* 0x0003e20008000c2c */
[----:B------:R-:W-:Y:S02]  /*64a0*/  F2FP.SATFINITE.E4M3.F32.PACK_AB_MERGE_C R6, R26, R25, RZ ;  /* 0x000000191a06723e */ /* 0x000fe400048070ff */
[----:B------:R-:W-:Y:S02]  /*64b0*/  F2FP.SATFINITE.E4M3.F32.PACK_AB_MERGE_C R29, R30, R29, RZ ;  /* 0x0000001d1e1d723e */ /* 0x000fe400048070ff */
[----:B------:R-:W-:Y:S02]  /*64c0*/  F2FP.SATFINITE.E4M3.F32.PACK_AB_MERGE_C R5, R20, R7, R5 ;  /* 0x000000071405723e */ /* 0x000fe40004807005 */
[----:B------:R-:W-:Y:S02]  /*64d0*/  F2FP.SATFINITE.E4M3.F32.PACK_AB_MERGE_C R4, R2, R0, R3 ;  /* 0x000000000204723e */ /* 0x000fe40004807003 */
[----:B------:R-:W-:Y:S02]  /*64e0*/  F2FP.SATFINITE.E4M3.F32.PACK_AB_MERGE_C R6, R24, R23, R6 ;  /* 0x000000171806723e */ /* 0x000fe40004807006 */
[----:B------:R-:W-:Y:S05]  /*64f0*/  F2FP.SATFINITE.E4M3.F32.PACK_AB_MERGE_C R7, R28, R27, R29 ;  /* 0x0000001b1c07723e */ /* 0x000fea000480701d */
[----:B------:R1:W-:Y:S01]  /*6500*/  STS.128 [R77+0x1010], R4 ;  /* 0x001010044d007388 */ /* 0x0003e20000000c00 */
[----:B------:R-:W-:Y:S01]  /*6510*/  @!PT LDS RZ, [RZ] ;  /* 0x00000000fffff984 */ /* 0x000fe20000000800 */
[----:B------:R-:W-:Y:S01]  /*6520*/  @!PT LDS RZ, [RZ] ;  /* 0x00000000fffff984 */ /* 0x000fe20000000800 */
[----:B------:R-:W-:Y:S01]  /*6530*/  @!PT LDS RZ, [RZ] ;  /* 0x00000000fffff984 */ /* 0x000fe20000000800 */
[----:B------:R-:W-:Y:S01]  /*6540*/  @!PT LDS RZ, [RZ] ;  /* 0x00000000fffff984 */ /* 0x000fe20000000800 */
[----:B------:R3:W-:Y:S07]  /*6550*/  MEMBAR.ALL.CTA ;  /* 0x0000000000007992 */ /* 0x0007ee0000008000 */
[----:B---3--:R-:W3:Y:S02]  /*6560*/  FENCE.VIEW.ASYNC.S ;  /* 0x00000000000073c6 */ /* 0x008ee40000000000 */
[----:B---3--:R-:W-:Y:S06]  /*6570*/  BAR.SYNC.DEFER_BLOCKING 0x1, 0x80 ;  /* 0x0042000000007b1d */ /* 0x008fec0000010000 */
[----:B------:R-:W-:Y:S05]  /*6580*/  @P0 BRA `(.L_x_100) ;  /* 0x0000000000300947 */ /* 0x000fea0003800000 */
[----:B------:R-:W-:Y:S02]  /*6590*/  UIADD3 UR4, UPT, UPT, UR44, 0x1200, URZ ;  /* 0x000012002c047890 */ /* 0x000fe4000fffe0ff */
[----:B------:R-:W-:Y:S02]  /*65a0*/  USHF.L.U32 UR9, UR45, 0x6, URZ ;  /* 0x000000062d097899 */ /* 0x000fe400080006ff */
[----:B------:R-:W-:Y:S02]  /*65b0*/  USHF.L.U32 UR10, UR46, 0x6, URZ ;  /* 0x000000062e0a7899 */ /* 0x000fe400080006ff */
[----:B------:R-:W-:Y:S01]  /*65c0*/  MOV R85, UR4 ;  /* 0x0000000400557c02 */ /* 0x000fe20008000f00 */
[----:B------:R-:W-:Y:S01]  /*65d0*/  UIADD3 UR4, UP0, UPT, UR62, 0x680, URZ ;  /* 0x000006803e047890 */ /* 0x000fe2000ff1e0ff */
[----:B------:R-:W-:Y:S02]  /*65e0*/  UMOV UR11, UR36 ;  /* 0x00000024000b7c82 */ /* 0x000fe40008000000 */
[----:B------:R-:W-:Y:S01]  /*65f0*/  R2UR UR8, R85 ;  /* 0x00000000550872ca */ /* 0x000fe200000e0000 */
[----:B------:R-:W-:Y:S11]  /*6600*/  UIADD3.X UR5, UPT, UPT, URZ, UR63, URZ, UP0, !UPT ;  /* 0x0000003fff057290 */ /* 0x000ff600087fe4ff */
[----:B------:R-:W-:Y:S01]  /*6610*/  @!UPT UIADD3 URZ, UPT, UPT, URZ, URZ, URZ ;  /* 0x000000fffffff290 */ /* 0x000fe2000fffe0ff */
[----:B------:R3:W-:Y:S01]  /*6620*/  UTMASTG.3D [UR8], [UR4] ;  /* 0x00000008040073b5 */ /* 0x0007e20008010000 */
[----:B------:R0:W-:Y:S01]  /*6630*/  UTMACMDFLUSH ;  /* 0x00000000000079b7 */ /* 0x0001e20000000000 */
[----:B---3--:R-:W-:Y:S04]  /*6640*/  DEPBAR.LE SB0, 0x0 ;  /* 0x000080000000791a */ /* 0x008fe80000000000 */
.L_x_100:
[----:B------:R-:W-:Y:S05]  /*6650*/  BSYNC.RECONVERGENT B0 ;  /* 0x0000000000007941 */ /* 0x000fea0003800200 */
.L_x_99:
[----:B------:R-:W-:Y:S01]  /*6660*/  BAR.SYNC.DEFER_BLOCKING 0x1, 0x80 ;  /* 0x0042000000007b1d */ /* 0x000fe20000010000 */
[----:B------:R-:W-:Y:S01]  /*6670*/  ISETP.NE.AND P0, PT, R81, 0x2, PT ;  /* 0x000000025100780c */ /* 0x000fe20003f05270 */
[----:B------:R-:W-:Y:S01]  /*6680*/  UISETP.NE.AND UP0, UPT, UR47, URZ, UPT ;  /* 0x000000ff2f00728c */ /* 0x000fe2000bf05270 */
[----:B------:R-:W-:Y:S01]  /*6690*/  ISETP.NE.AND P1, PT, R36, 0x4, PT ;  /* 0x000000042400780c */ /* 0x000fe20003f25270 */
[----:B------:R-:W-:Y:S01]  /*66a0*/  UIADD3 UR45, UPT, UPT, UR37, UR57, URZ ;  /* 0x00000039252d7290 */ /* 0x000fe2000fffe0ff */
[----:B------:R-:W-:Y:S01]  /*66b0*/  SEL R2, RZ, 0x1, P0 ;  /* 0x00000001ff027807 */ /* 0x000fe20000000000 */
[----:B------:R-:W-:Y:S01]  /*66c0*/  UIADD3 UR46, UPT, UPT, UR38, UR60, URZ ;  /* 0x0000003c262e7290 */ /* 0x000fe2000fffe0ff */
[----:B------:R-:W-:Y:S02]  /*66d0*/  SEL R0, RZ, 0x1, P1 ;  /* 0x00000001ff007807 */ /* 0x000fe40000800000 */
[----:B------:R-:W-:Y:S02]  /*66e0*/  LOP3.LUT R83, R83, R2, RZ, 0x3c, !PT ;  /* 0x0000000253537212 */ /* 0x000fe400078e3cff */
[----:B------:R-:W-:Y:S02]  /*66f0*/  LOP3.LUT R84, R84, R0, RZ, 0x3c, !PT ;  /* 0x0000000054547212 */ /* 0x000fe400078e3cff */
[----:B------:R-:W-:Y:S02]  /*6700*/  SEL R81, R81, RZ, P0 ;  /* 0x000000ff51517207 */ /* 0x000fe40000000000 */
[----:B------:R-:W-:Y:S01]  /*6710*/  SEL R36, R36, RZ, P1 ;  /* 0x000000ff24247207 */ /* 0x000fe20000800000 */
[----:B------:R-:W-:Y:S01]  /*6720*/  UMOV UR36, UR51 ;  /* 0x0000003300247c82 */ /* 0x000fe20008000000 */
[----:B------:R-:W-:Y:S05]  /*6730*/  BRA.U UP0, `(.L_x_101) ;  /* 0xffffffe5002c7547 */ /* 0x000fea000b83ffff */
[----:B------:R-:W-:Y:S05]  /*6740*/  EXIT ;  /* 0x000000000000794d */ /* 0x000fea0003800000 */
.L_x_24:
[----:B---3--:R3:W4:Y:S02]  /*6750*/  SYNCS.PHASECHK.TRANS64.TRYWAIT P0, [R0+URZ+0xd0], R2 ;  /* 0x0000d002000075a7 */ /* 0x00872400080011ff */
[----:B----4-:R-:W-:Y:S05]  /*6760*/  @!P0 NANOSLEEP.SYNCS 0x989680 ;  /* 0x009896800000895d */ /* 0x010fea0003900000 */
[----:B------:R-:W4:Y:S02]  /*6770*/  @!P0 SYNCS.PHASECHK.TRANS64 P0, [R0+URZ+0xd0], R2 ;  /* 0x0000d002000085a7 */ /* 0x000f2400080010ff */
[----:B----4-:R-:W-:Y:S05]  /*6780*/  @!P0 BRA `(.L_x_24) ;  /* 0xfffffffc00f08947 */ /* 0x010fea000383ffff */
[----:B------:R-:W-:Y:S05]  /*6790*/  BRA `(.L_x_102) ;  /* 0xffffffb000107947 */ /* 0x000fea000383ffff */
.L_x_27:
[----:B--2---:R-:W-:-:S07]  /*67a0*/  MOV R0, UR33 ;  /* 0x0000002100007c02 */ /* 0x004fce0008000f00 */
.L_x_103:
[----:B--2---:R2:W3:Y:S02]  /*67b0*/  SYNCS.PHASECHK.TRANS64.TRYWAIT P0, [R0+URZ+0x20], R3 ;  /* 0x00002003000075a7 */ /* 0x0044e400080011ff */
[----:B---3--:R-:W-:Y:S05]  /*67c0*/  @!P0 NANOSLEEP.SYNCS 0x989680 ;  /* 0x009896800000895d */ /* 0x008fea0003900000 */
[----:B------:R-:W3:Y:S02]  /*67d0*/  @!P0 SYNCS.PHASECHK.TRANS64 P0, [R0+URZ+0x20], R3 ;  /* 0x00002003000085a7 */ /* 0x000ee400080010ff */
[----:B---3--:R-:W-:Y:S05]  /*67e0*/  @!P0 BRA `(.L_x_103) ;  /* 0xfffffffc00f08947 */ /* 0x008fea000383ffff */
[----:B------:R-:W-:Y:S05]  /*67f0*/  BRA `(.L_x_26) ;  /* 0xffffffb000587947 */ /* 0x000fea000383ffff */
.L_x_34:
[----:B-1----:R-:W-:-:S07]  /*6800*/  MOV R0, UR17 ;  /* 0x0000001100007c02 */ /* 0x002fce0008000f00 */
.L_x_104:
[----:B-1----:R1:W2:Y:S02]  /*6810*/  SYNCS.PHASECHK.TRANS64.TRYWAIT P0, [R0+URZ+0x20], R3 ;  /* 0x00002003000075a7 */ /* 0x0022a400080011ff */
[----:B--2---:R-:W-:Y:S05]  /*6820*/  @!P0 NANOSLEEP.SYNCS 0x989680 ;  /* 0x009896800000895d */ /* 0x004fea0003900000 */
[----:B------:R-:W2:Y:S02]  /*6830*/  @!P0 SYNCS.PHASECHK.TRANS64 P0, [R0+URZ+0x20], R3 ;  /* 0x00002003000085a7 */ /* 0x000ea400080010ff */
[----:B--2---:R-:W-:Y:S05]  /*6840*/  @!P0 BRA `(.L_x_104) ;  /* 0xfffffffc00f08947 */ /* 0x004fea000383ffff */
[----:B------:R-:W-:Y:S05]  /*6850*/  BRA `(.L_x_33) ;  /* 0xffffffb400147947 */ /* 0x000fea000383ffff */
.L_x_39:
[----:B-1----:R1:W2:Y:S02]  /*6860*/  SYNCS.PHASECHK.TRANS64.TRYWAIT P0, [R3+URZ+0x60], R0 ;  /* 0x00006000030075a7 */ /* 0x0022a400080011ff */
[----:B--2---:R-:W-:Y:S05]  /*6870*/  @!P0 NANOSLEEP.SYNCS 0x989680 ;  /* 0x009896800000895d */ /* 0x004fea0003900000 */
[----:B------:R-:W2:Y:S02]  /*6880*/  @!P0 SYNCS.PHASECHK.TRANS64 P0, [R3+URZ+0x60], R0 ;  /* 0x00006000030085a7 */ /* 0x000ea400080010ff */
[----:B--2---:R-:W-:Y:S05]  /*6890*/  @!P0 BRA `(.L_x_39) ;  /* 0xfffffffc00f08947 */ /* 0x004fea000383ffff */
[----:B------:R-:W-:Y:S05]  /*68a0*/  BRA `(.L_x_105) ;  /* 0xffffffb400b87947 */ /* 0x000fea000383ffff */
.L_x_43:
[----:B------:R-:W-:-:S07]  /*68b0*/  MOV R0, UR4 ;  /* 0x0000000400007c02 */ /* 0x000fce0008000f00 */
.L_x_106:
[----:B-1----:R1:W2:Y:S02]  /*68c0*/  SYNCS.PHASECHK.TRANS64.TRYWAIT P0, [R0+URZ], R2 ;  /* 0x00000002000075a7 */ /* 0x0022a400080011ff */
[----:B--2---:R-:W-:Y:S05]  /*68d0*/  @!P0 NANOSLEEP.SYNCS 0x989680 ;  /* 0x009896800000895d */ /* 0x004fea0003900000 */
[----:B------:R-:W2:Y:S02]  /*68e0*/  @!P0 SYNCS.PHASECHK.TRANS64 P0, [R0+URZ], R2 ;  /* 0x00000002000085a7 */ /* 0x000ea400080010ff */
[----:B--2---:R-:W-:Y:S05]  /*68f0*/  @!P0 BRA `(.L_x_106) ;  /* 0xfffffffc00f08947 */ /* 0x004fea000383ffff */
[----:B------:R-:W-:Y:S05]  /*6900*/  BRA `(.L_x_107) ;  /* 0xffffffbc005c7947 */ /* 0x000fea000383ffff */
.L_x_44:
[----:B------:R-:W-:-:S07]  /*6910*/  MOV R0, UR5 ;  /* 0x0000000500007c02 */ /* 0x000fce0008000f00 */
.L_x_108:
[----:B-1----:R1:W2:Y:S02]  /*6920*/  SYNCS.PHASECHK.TRANS64.TRYWAIT P0, [R0+URZ], R3 ;  /* 0x00000003000075a7 */ /* 0x0022a400080011ff */
[----:B--2---:R-:W-:Y:S05]  /*6930*/  @!P0 NANOSLEEP.SYNCS 0x989680 ;  /* 0x009896800000895d */ /* 0x004fea0003900000 */
[----:B------:R-:W2:Y:S02]  /*6940*/  @!P0 SYNCS.PHASECHK.TRANS64 P0, [R0+URZ], R3 ;  /* 0x00000003000085a7 */ /* 0x000ea400080010ff */
[----:B--2---:R-:W-:Y:S05]  /*6950*/  @!P0 BRA `(.L_x_108) ;  /* 0xfffffffc00f08947 */ /* 0x004fea000383ffff */
[----:B------:R-:W-:Y:S05]  /*6960*/  BRA `(.L_x_109) ;  /* 0xffffffbc00687947 */ /* 0x000fea000383ffff */
.L_x_45:
[----:B------:R-:W-:-:S07]  /*6970*/  MOV R0, UR5 ;  /* 0x0000000500007c02 */ /* 0x000fce0008000f00 */
.L_x_110:
[----:B-1----:R1:W2:Y:S02]  /*6980*/  SYNCS.PHASECHK.TRANS64.TRYWAIT P0, [R0+URZ], R3 ;  /* 0x00000003000075a7 */ /* 0x0022a400080011ff */
[----:B--2---:R-:W-:Y:S05]  /*6990*/  @!P0 NANOSLEEP.SYNCS 0x989680 ;  /* 0x009896800000895d */ /* 0x004fea0003900000 */
[----:B------:R-:W2:Y:S02]  /*69a0*/  @!P0 SYNCS.PHASECHK.TRANS64 P0, [R0+URZ], R3 ;  /* 0x00000003000085a7 */ /* 0x000ea400080010ff */
[----:B--2---:R-:W-:Y:S05]  /*69b0*/  @!P0 BRA `(.L_x_110) ;  /* 0xfffffffc00f08947 */ /* 0x004fea000383ffff */
[----:B------:R-:W-:Y:S05]  /*69c0*/  BRA `(.L_x_111) ;  /* 0xffffffbc00747947 */ /* 0x000fea000383ffff */
.L_x_48:
[----:B--2---:R2:W3:Y:S02]  /*69d0*/  SYNCS.PHASECHK.TRANS64.TRYWAIT P0, [R2+URZ+0xc0], R4 ;  /* 0x0000c004020075a7 */ /* 0x0044e400080011ff */
[----:B---3--:R-:W-:Y:S05]  /*69e0*/  @!P0 NANOSLEEP.SYNCS 0x989680 ;  /* 0x009896800000895d */ /* 0x008fea0003900000 */
[----:B------:R-:W3:Y:S02]  /*69f0*/  @!P0 SYNCS.PHASECHK.TRANS64 P0, [R2+URZ+0xc0], R4 ;  /* 0x0000c004020085a7 */ /* 0x000ee400080010ff */
[----:B---3--:R-:W-:Y:S05]  /*6a00*/  @!P0 BRA `(.L_x_48) ;  /* 0xfffffffc00f08947 */ /* 0x008fea000383ffff */
[----:B------:R-:W-:Y:S05]  /*6a10*/  BRA `(.L_x_112) ;  /* 0xffffffbc00d07947 */ /* 0x000fea000383ffff */
.L_x_49:
[----:B------:R-:W-:-:S07]  /*6a20*/  MOV R2, UR4 ;  /* 0x0000000400027c02 */ /* 0x000fce0008000f00 */
.L_x_113:
[----:B--2---:R2:W3:Y:S02]  /*6a30*/  SYNCS.PHASECHK.TRANS64.TRYWAIT P0, [R2+URZ+0x70], R5 ;  /* 0x00007005020075a7 */ /* 0x0044e400080011ff */
[----:B---3--:R-:W-:Y:S05]  /*6a40*/  @!P0 NANOSLEEP.SYNCS 0x989680 ;  /* 0x009896800000895d */ /* 0x008fea0003900000 */
[----:B------:R-:W3:Y:S02]  /*6a50*/  @!P0 SYNCS.PHASECHK.TRANS64 P0, [R2+URZ+0x70], R5 ;  /* 0x00007005020085a7 */ /* 0x000ee400080010ff */
[----:B---3--:R-:W-:Y:S05]  /*6a60*/  @!P0 BRA `(.L_x_113) ;  /* 0xfffffffc00f08947 */ /* 0x008fea000383ffff */
[----:B------:R-:W-:Y:S05]  /*6a70*/  BRA `(.L_x_114) ;  /* 0xffffffbc00e07947 */ /* 0x000fea000383ffff */
.L_x_50:
[----:B--2---:R2:W3:Y:S02]  /*6a80*/  SYNCS.PHASECHK.TRANS64.TRYWAIT P1, [R2+URZ+0x60], R4 ;  /* 0x00006004020075a7 */ /* 0x0044e400080211ff */
[----:B---3--:R-:W-:Y:S05]  /*6a90*/  @!P1 NANOSLEEP.SYNCS 0x989680 ;  /* 0x009896800000995d */ /* 0x008fea0003900000 */
[----:B------:R-:W3:Y:S02]  /*6aa0*/  @!P1 SYNCS.PHASECHK.TRANS64 P1, [R2+URZ+0x60], R4 ;  /* 0x00006004020095a7 */ /* 0x000ee400080210ff */
[----:B---3--:R-:W-:Y:S05]  /*6ab0*/  @!P1 BRA `(.L_x_50) ;  /* 0xfffffffc00f09947 */ /* 0x008fea000383ffff */
[----:B------:R-:W-:Y:S05]  /*6ac0*/  BRA `(.L_x_115) ;  /* 0xffffffc000107947 */ /* 0x000fea000383ffff */
.L_x_53:
[----:B------:R-:W-:-:S07]  /*6ad0*/  MOV R0, UR4 ;  /* 0x0000000400007c02 */ /* 0x000fce0008000f00 */
.L_x_116:
[----:B--2---:R2:W3:Y:S02]  /*6ae0*/  SYNCS.PHASECHK.TRANS64.TRYWAIT P0, [R0+URZ+0x70], R2 ;  /* 0x00007002000075a7 */ /* 0x0044e400080011ff */
[----:B---3--:R-:W-:Y:S05]  /*6af0*/  @!P0 NANOSLEEP.SYNCS 0x989680 ;  /* 0x009896800000895d */ /* 0x008fea0003900000 */
[----:B------:R-:W3:Y:S02]  /*6b00*/  @!P0 SYNCS.PHASECHK.TRANS64 P0, [R0+URZ+0x70], R2 ;  /* 0x00007002000085a7 */ /* 0x000ee400080010ff */
[----:B---3--:R-:W-:Y:S05]  /*6b10*/  @!P0 BRA `(.L_x_116) ;  /* 0xfffffffc00f08947 */ /* 0x008fea000383ffff */
[----:B------:R-:W-:Y:S05]  /*6b20*/  BRA `(.L_x_52) ;  /* 0xffffffc000647947 */ /* 0x000fea000383ffff */
.L_x_60:
[----:B-1----:R1:W2:Y:S02]  /*6b30*/  SYNCS.PHASECHK.TRANS64.TRYWAIT P1, [R0+URZ+0x60], R2 ;  /* 0x00006002000075a7 */ /* 0x0022a400080211ff */
[----:B--2---:R-:W-:Y:S05]  /*6b40*/  @!P1 NANOSLEEP.SYNCS 0x989680 ;  /* 0x009896800000995d */ /* 0x004fea0003900000 */
[----:B------:R-:W2:Y:S02]  /*6b50*/  @!P1 SYNCS.PHASECHK.TRANS64 P1, [R0+URZ+0x60], R2 ;  /* 0x00006002000095a7 */ /* 0x000ea400080210ff */
[----:B--2---:R-:W-:Y:S05]  /*6b60*/  @!P1 BRA `(.L_x_60) ;  /* 0xfffffffc00f09947 */ /* 0x004fea000383ffff */
[----:B------:R-:W-:Y:S05]  /*6b70*/  BRA `(.L_x_117) ;  /* 0xffffffc400c87947 */ /* 0x000fea000383ffff */
.L_x_61:
[----:B------:R-:W-:-:S07]  /*6b80*/  MOV R2, UR23 ;  /* 0x0000001700027c02 */ /* 0x000fce0008000f00 */
.L_x_118:
[----:B-1----:R1:W2:Y:S02]  /*6b90*/  SYNCS.PHASECHK.TRANS64.TRYWAIT P0, [R2+URZ+0xa0], R0 ;  /* 0x0000a000020075a7 */ /* 0x0022a400080011ff */
[----:B--2---:R-:W-:Y:S05]  /*6ba0*/  @!P0 NANOSLEEP.SYNCS 0x989680 ;  /* 0x009896800000895d */ /* 0x004fea0003900000 */
[----:B------:R-:W2:Y:S02]  /*6bb0*/  @!P0 SYNCS.PHASECHK.TRANS64 P0, [R2+URZ+0xa0], R0 ;  /* 0x0000a000020085a7 */ /* 0x000ea400080010ff */
[----:B--2---:R-:W-:Y:S05]  /*6bc0*/  @!P0 BRA `(.L_x_118) ;  /* 0xfffffffc00f08947 */ /* 0x004fea000383ffff */
[----:B------:R-:W-:Y:S05]  /*6bd0*/  BRA `(.L_x_119) ;  /* 0xffffffc800187947 */ /* 0x000fea000383ffff */
.L_x_64:
[----:B------:R-:W-:Y:S07]  /*6be0*/  MOV R0, UR5 ;  /* 0x0000000500007c02 */ /* 0x000fee0008000f00 */
.L_x_120:
[----:B-1----:R1:W2:Y:S02]  /*6bf0*/  SYNCS.PHASECHK.TRANS64.TRYWAIT P0, [R0+URZ], R2 ;  /* 0x00000002000075a7 */ /* 0x0022a400080011ff */
[----:B--2---:R-:W-:Y:S05]  /*6c00*/  @!P0 NANOSLEEP.SYNCS 0x989680 ;  /* 0x009896800000895d */ /* 0x004fea0003900000 */
[----:B------:R-:W2:Y:S02]  /*6c10*/  @!P0 SYNCS.PHASECHK.TRANS64 P0, [R0+URZ], R2 ;  /* 0x00000002000085a7 */ /* 0x000ea400080010ff */
[----:B--2---:R-:W-:Y:S05]  /*6c20*/  @!P0 BRA `(.L_x_120) ;  /* 0xfffffffc00f08947 */ /* 0x004fea000383ffff */
[----:B------:R-:W-:Y:S05]  /*6c30*/  BRA `(.L_x_63) ;  /* 0xffffffc800347947 */ /* 0x000fea000383ffff */
.L_x_67:
[----:B------:R-:W-:-:S07]  /*6c40*/  MOV R0, UR4 ;  /* 0x0000000400007c02 */ /* 0x000fce0008000f00 */
.L_x_121:
[----:B--2---:R2:W4:Y:S02]  /*6c50*/  SYNCS.PHASECHK.TRANS64.TRYWAIT P0, [R0+URZ], R2 ;  /* 0x00000002000075a7 */ /* 0x00452400080011ff */
[----:B----4-:R-:W-:Y:S05]  /*6c60*/  @!P0 NANOSLEEP.SYNCS 0x989680 ;  /* 0x009896800000895d */ /* 0x010fea0003900000 */
[----:B------:R-:W4:Y:S02]  /*6c70*/  @!P0 SYNCS.PHASECHK.TRANS64 P0, [R0+URZ], R2 ;  /* 0x00000002000085a7 */ /* 0x000f2400080010ff */
[----:B----4-:R-:W-:Y:S05]  /*6c80*/  @!P0 BRA `(.L_x_121) ;  /* 0xfffffffc00f08947 */ /* 0x010fea000383ffff */
[----:B------:R-:W-:Y:S05]  /*6c90*/  BRA `(.L_x_122) ;  /* 0xffffffc800e87947 */ /* 0x000fea000383ffff */
.L_x_68:
[----:B------:R-:W-:-:S07]  /*6ca0*/  MOV R0, UR5 ;  /* 0x0000000500007c02 */ /* 0x000fce0008000f00 */
.L_x_123:
[----:B-1----:R1:W2:Y:S02]  /*6cb0*/  SYNCS.PHASECHK.TRANS64.TRYWAIT P0, [R0+URZ], R3 ;  /* 0x00000003000075a7 */ /* 0x0022a400080011ff */
[----:B--2---:R-:W-:Y:S05]  /*6cc0*/  @!P0 NANOSLEEP.SYNCS 0x989680 ;  /* 0x009896800000895d */ /* 0x004fea0003900000 */
[----:B------:R-:W2:Y:S02]  /*6cd0*/  @!P0 SYNCS.PHASECHK.TRANS64 P0, [R0+URZ], R3 ;  /* 0x00000003000085a7 */ /* 0x000ea400080010ff */
[----:B--2---:R-:W-:Y:S05]  /*6ce0*/  @!P0 BRA `(.L_x_123) ;  /* 0xfffffffc00f08947 */ /* 0x004fea000383ffff */
[----:B------:R-:W-:Y:S05]  /*6cf0*/  BRA `(.L_x_124) ;  /* 0xffffffc800f47947 */ /* 0x000fea000383ffff */
.L_x_69:
[----:B------:R-:W-:-:S07]  /*6d00*/  MOV R0, UR5 ;  /* 0x0000000500007c02 */ /* 0x000fce0008000f00 */
.L_x_125:
[----:B-1----:R1:W2:Y:S02]  /*6d10*/  SYNCS.PHASECHK.TRANS64.TRYWAIT P0, [R0+URZ], R3 ;  /* 0x00000003000075a7 */ /* 0x0022a400080011ff */
[----:B--2---:R-:W-:Y:S05]  /*6d20*/  @!P0 NANOSLEEP.SYNCS 0x989680 ;  /* 0x009896800000895d */ /* 0x004fea0003900000 */
[----:B------:R-:W2:Y:S02]  /*6d30*/  @!P0 SYNCS.PHASECHK.TRANS64 P0, [R0+URZ], R3 ;  /* 0x00000003000085a7 */ /* 0x000ea400080010ff */
[----:B--2---:R-:W-:Y:S05]  /*6d40*/  @!P0 BRA `(.L_x_125) ;  /* 0xfffffffc00f08947 */ /* 0x004fea000383ffff */
[----:B------:R-:W-:Y:S05]  /*6d50*/  BRA `(.L_x_126) ;  /* 0xffffffcc00007947 */ /* 0x000fea000383ffff */
.L_x_70:
[----:B-1----:R-:W-:-:S07]  /*6d60*/  MOV R0, UR4 ;  /* 0x0000000400007c02 */ /* 0x002fce0008000f00 */
.L_x_127:
[----:B-1----:R1:W2:Y:S02]  /*6d70*/  SYNCS.PHASECHK.TRANS64.TRYWAIT P0, [R0+URZ], R2 ;  /* 0x00000002000075a7 */ /* 0x0022a400080011ff */
[----:B--2---:R-:W-:Y:S05]  /*6d80*/  @!P0 NANOSLEEP.SYNCS 0x989680 ;  /* 0x009896800000895d */ /* 0x004fea0003900000 */
[----:B------:R-:W2:Y:S02]  /*6d90*/  @!P0 SYNCS.PHASECHK.TRANS64 P0, [R0+URZ], R2 ;  /* 0x00000002000085a7 */ /* 0x000ea400080010ff */
[----:B--2---:R-:W-:Y:S05]  /*6da0*/  @!P0 BRA `(.L_x_127) ;  /* 0xfffffffc00f08947 */ /* 0x004fea000383ffff */
[----:B------:R-:W-:Y:S05]  /*6db0*/  BRA `(.L_x_128) ;  /* 0xffffffcc000c7947 */ /* 0x000fea000383ffff */
.L_x_75:
[----:B--2---:R2:W3:Y:S02]  /*6dc0*/  SYNCS.PHASECHK.TRANS64.TRYWAIT P0, [R3+URZ+0x60], R0 ;  /* 0x00006000030075a7 */ /* 0x0044e400080011ff */
[----:B---3--:R-:W-:Y:S05]  /*6dd0*/  @!P0 NANOSLEEP.SYNCS 0x989680 ;  /* 0x009896800000895d */ /* 0x008fea0003900000 */
[----:B------:R-:W3:Y:S02]  /*6de0*/  @!P0 SYNCS.PHASECHK.TRANS64 P0, [R3+URZ+0x60], R0 ;  /* 0x00006000030085a7 */ /* 0x000ee400080010ff */
[----:B---3--:R-:W-:Y:S05]  /*6df0*/  @!P0 BRA `(.L_x_75) ;  /* 0xfffffffc00f08947 */ /* 0x008fea000383ffff */
[----:B------:R-:W-:Y:S05]  /*6e00*/  BRA `(.L_x_129) ;  /* 0xffffffd000347947 */ /* 0x000fea000383ffff */
.L_x_78:
[----:B--2---:R-:W-:Y:S07]  /*6e10*/  MOV R0, UR17 ;  /* 0x0000001100007c02 */ /* 0x004fee0008000f00 */
.L_x_130:
[----:B--2---:R2:W3:Y:S02]  /*6e20*/  SYNCS.PHASECHK.TRANS64.TRYWAIT P1, [R0+URZ+0x58], R3 ;  /* 0x00005803000075a7 */ /* 0x0044e400080211ff */
[----:B---3--:R-:W-:Y:S05]  /*6e30*/  @!P1 NANOSLEEP.SYNCS 0x989680 ;  /* 0x009896800000995d */ /* 0x008fea0003900000 */
[----:B------:R-:W3:Y:S02]  /*6e40*/  @!P1 SYNCS.PHASECHK.TRANS64 P1, [R0+URZ+0x58], R3 ;  /* 0x00005803000095a7 */ /* 0x000ee400080210ff */
[----:B---3--:R-:W-:Y:S05]  /*6e50*/  @!P1 BRA `(.L_x_130) ;  /* 0xfffffffc00f09947 */ /* 0x008fea000383ffff */
[----:B------:R-:W-:Y:S05]  /*6e60*/  BRA `(.L_x_77) ;  /* 0xffffffd400a87947 */ /* 0x000fea000383ffff */
.L_x_81:
[----:B--2---:R-:W-:Y:S07]  /*6e70*/  MOV R0, UR17 ;  /* 0x0000001100007c02 */ /* 0x004fee0008000f00 */
.L_x_131:
[----:B--2---:R2:W3:Y:S02]  /*6e80*/  SYNCS.PHASECHK.TRANS64.TRYWAIT P0, [R0+URZ+0x48], R2 ;  /* 0x00004802000075a7 */ /* 0x0044e400080011ff */
[----:B---3--:R-:W-:Y:S05]  /*6e90*/  @!P0 NANOSLEEP.SYNCS 0x989680 ;  /* 0x009896800000895d */ /* 0x008fea0003900000 */
[----:B------:R-:W3:Y:S02]  /*6ea0*/  @!P0 SYNCS.PHASECHK.TRANS64 P0, [R0+URZ+0x48], R2 ;  /* 0x00004802000085a7 */ /* 0x000ee400080010ff */
[----:B---3--:R-:W-:Y:S05]  /*6eb0*/  @!P0 BRA `(.L_x_131) ;  /* 0xfffffffc00f08947 */ /* 0x008fea000383ffff */
[----:B------:R-:W-:Y:S05]  /*6ec0*/  BRA `(.L_x_132) ;  /* 0xffffffd400fc7947 */ /* 0x000fea000383ffff */
.L_x_84:
[----:B---3--:R3:W1:Y:S02]  /*6ed0*/  SYNCS.PHASECHK.TRANS64.TRYWAIT P0, [R3+URZ+0x60], R0 ;  /* 0x00006000030075a7 */ /* 0x00866400080011ff */
[----:B-1----:R-:W-:Y:S05]  /*6ee0*/  @!P0 NANOSLEEP.SYNCS 0x989680 ;  /* 0x009896800000895d */ /* 0x002fea0003900000 */
[----:B------:R-:W1:Y:S02]  /*6ef0*/  @!P0 SYNCS.PHASECHK.TRANS64 P0, [R3+URZ+0x60], R0 ;  /* 0x00006000030085a7 */ /* 0x000e6400080010ff */
[----:B-1----:R-:W-:Y:S05]  /*6f00*/  @!P0 BRA `(.L_x_84) ;  /* 0xfffffffc00f08947 */ /* 0x002fea000383ffff */
[----:B------:R-:W-:Y:S05]  /*6f10*/  BRA `(.L_x_133) ;  /* 0xffffffdc00487947 */ /* 0x000fea000383ffff */
.L_x_95:
[----:B-1----:R-:W-:Y:S04]  /*6f20*/  MOV R0, UR44 ;  /* 0x0000002c00007c02 */ /* 0x002fe80008000f00 */
[----:B------:R1:W2:Y:S03]  /*6f30*/  SYNCS.PHASECHK.TRANS64.TRYWAIT P1, [R0+URZ+0x40], R4 ;  /* 0x00004004000075a7 */ /* 0x0002a600080211ff */
[----:B--2---:R-:W-:Y:S05]  /*6f40*/  @!P1 NANOSLEEP.SYNCS 0x989680 ;  /* 0x009896800000995d */ /* 0x004fea0003900000 */
[----:B------:R-:W2:Y:S02]  /*6f50*/  @!P1 SYNCS.PHASECHK.TRANS64 P1, [R0+URZ+0x40], R4 ;  /* 0x00004004000095a7 */ /* 0x000ea400080210ff */
[----:B--2---:R-:W-:Y:S05]  /*6f60*/  @!P1 BRA `(.L_x_95) ;  /* 0xfffffffc00ec9947 */ /* 0x004fea000383ffff */
[----:B------:R-:W-:Y:S05]  /*6f70*/  BRA `(.L_x_94) ;  /* 0xffffffe800987947 */ /* 0x000fea000383ffff */
.L_x_97:
[----:B------:R1:W1:Y:S02]  /*6f80*/  SYNCS.PHASECHK.TRANS64.TRYWAIT P1, [R22+URZ+0x80], R3 ;  /* 0x00008003160075a7 */ /* 0x00026400080211ff */
[----:B-1----:R-:W-:Y:S05]  /*6f90*/  @!P1 NANOSLEEP.SYNCS 0x989680 ;  /* 0x009896800000995d */ /* 0x002fea0003900000 */
[----:B------:R-:W1:Y:S02]  /*6fa0*/  @!P1 SYNCS.PHASECHK.TRANS64 P1, [R22+URZ+0x80], R3 ;  /* 0x00008003160095a7 */ /* 0x000e6400080210ff */
[----:B-1----:R-:W-:Y:S05]  /*6fb0*/  @!P1 BRA `(.L_x_97) ;  /* 0xfffffffc00f09947 */ /* 0x002fea000383ffff */
[----:B------:R-:W-:Y:S05]  /*6fc0*/  BRA `(.L_x_96) ;  /* 0xffffffe800d47947 */ /* 0x000fea000383ffff */
        .weak           $__internal_0_$__cuda_sm10x_tcgen05_guardrail_trap_col_being_dealloced_not_returned_by_alloc
        .type           $__internal_0_$__cuda_sm10x_tcgen05_guardrail_trap_col_being_dealloced_not_returned_by_alloc,@function
        .size           $__internal_0_$__cuda_sm10x_tcgen05_guardrail_trap_col_being_dealloced_not_returned_by_alloc,($__internal_1_$__cuda_sm10x_tcgen05_guardrail_trap_phase_invalid_during_alloc - $__internal_0_$__cuda_sm10x_tcgen05_guardrail_trap_col_being_dealloced_not_returned_by_alloc)
$__internal_0_$__cuda_sm10x_tcgen05_guardrail_trap_col_being_dealloced_not_returned_by_alloc:
[----:B------:R-:W-:Y:S05]  /*6fd0*/  BPT.TRAP 0x1 ;  /* 0x000000040000795c */ /* 0x000fea0000300000 */
[----:B------:R-:W-:-:S04]  /*6fe0*/  HFMA2 R3, -RZ, RZ, 0, 0 ;  /* 0x00000000ff037431 */ /* 0x000fc800000001ff */
[----:B------:R-:W-:Y:S05]  /*6ff0*/  RET.REL.NODEC R2 `(_ZN7cutlass13device_kernelINS_4gemm6kernel13GemmUniversalIN4cute5tupleIJiiiiEEENS1_10collective13CollectiveMmaINS1_35MainloopSm100TmaUmmaWarpSpecializedILi4ELi2ELi4ENS5_IJNS4_1CILi2EEENSA_ILi1EEESC_EEEEENS5_IJNSA_ILi64EEESF_SF_EEENS_12float_e4m3_tENS5_IJlSC_lEEESH_SI_NS4_8TiledMMAINS4_8MMA_AtomIJNS4_10MMA_TraitsINS4_19SM100_MMA_F8F6F4_SSEJSH_SH_fSF_SF_NS4_17integral_constantINS4_4UMMA5MajorELSP_0EEESQ_NSN_INSO_7ScaleInELSR_0EEESS_EEEEEENS4_6LayoutINS5_IJSC_SC_SC_EEENS5_IJNSA_ILi0EEESX_SX_EEEEENS5_IJNS4_10UnderscoreES10_S10_EEEEENS4_13SM90_TMA_LOADENS4_14ComposedLayoutINS4_7SwizzleILi2ELi4ELi3EEENS4_18smem_ptr_flag_bitsILi8EEENSV_INS5_IJNSA_ILi8EEESF_EEENS5_IJSF_SC_EEEEEEEvNS4_8identityENS4_23SM90_TMA_LOAD_MULTICASTES1D_vS1E_EENS_8epilogue10collective18CollectiveEpilogueINS1H_23Sm100TmaWarpSpecializedILi1ELi1ELi32ELb0ELb0EEEJSG_NS5_IJNSV_ISF_SC_EES1M_EEESH_SI_SH_SI_NS1H_6fusion15FusionCallbacksIS1L_NS1O_17LinearCombinationISH_fSH_fLNS_15FloatRoundStyleE2EEESG_S1N_JEEENS4_5SM1004TMEM4LOAD26SM100_TMEM_LOAD_16dp32b32xES13_S1D_NS4_39AutoVectorizingCopyWithAssumedAlignmentILi128EEENS4_14SM90_TMA_STOREES1D_S1Z_S1Z_EEEvvEEEEvNT_6ParamsE) ;  /* 0xffffff9002007950 */ /* 0x000fea0003c3ffff */
        .weak           $__internal_1_$__cuda_sm10x_tcgen05_guardrail_trap_phase_invalid_during_alloc
        .type           $__internal_1_$__cuda_sm10x_tcgen05_guardrail_trap_phase_invalid_during_alloc,@function
        .size           $__internal_1_$__cuda_sm10x_tcgen05_guardrail_trap_phase_invalid_during_alloc,($__internal_2_$__cuda_sm10x_tcgen05_guardrail_trap_unallocated_columns_being_dealloced - $__internal_1_$__cuda_sm10x_tcgen05_guardrail_trap_phase_invalid_during_alloc)
$__internal_1_$__cuda_sm10x_tcgen05_guardrail_trap_phase_invalid_during_alloc:
[----:B------:R-:W-:Y:S05]  /*7000*/  BPT.TRAP 0x1 ;  /* 0x000000040000795c */ /* 0x000fea0000300000 */
[----:B------:R-:W-:-:S04]  /*7010*/  MOV R5, 0x0 ;  /* 0x0000000000057802 */ /* 0x000fc80000000f00 */
[----:B------:R-:W-:Y:S05]  /*7020*/  RET.REL.NODEC R4 `(_ZN7cutlass13device_kernelINS_4gemm6kernel13GemmUniversalIN4cute5tupleIJiiiiEEENS1_10collective13CollectiveMmaINS1_35MainloopSm100TmaUmmaWarpSpecializedILi4ELi2ELi4ENS5_IJNS4_1CILi2EEENSA_ILi1EEESC_EEEEENS5_IJNSA_ILi64EEESF_SF_EEENS_12float_e4m3_tENS5_IJlSC_lEEESH_SI_NS4_8TiledMMAINS4_8MMA_AtomIJNS4_10MMA_TraitsINS4_19SM100_MMA_F8F6F4_SSEJSH_SH_fSF_SF_NS4_17integral_constantINS4_4UMMA5MajorELSP_0EEESQ_NSN_INSO_7ScaleInELSR_0EEESS_EEEEEENS4_6LayoutINS5_IJSC_SC_SC_EEENS5_IJNSA_ILi0EEESX_SX_EEEEENS5_IJNS4_10UnderscoreES10_S10_EEEEENS4_13SM90_TMA_LOADENS4_14ComposedLayoutINS4_7SwizzleILi2ELi4ELi3EEENS4_18smem_ptr_flag_bitsILi8EEENSV_INS5_IJNSA_ILi8EEESF_EEENS5_IJSF_SC_EEEEEEEvNS4_8identityENS4_23SM90_TMA_LOAD_MULTICASTES1D_vS1E_EENS_8epilogue10collective18CollectiveEpilogueINS1H_23Sm100TmaWarpSpecializedILi1ELi1ELi32ELb0ELb0EEEJSG_NS5_IJNSV_ISF_SC_EES1M_EEESH_SI_SH_SI_NS1H_6fusion15FusionCallbacksIS1L_NS1O_17LinearCombinationISH_fSH_fLNS_15FloatRoundStyleE2EEESG_S1N_JEEENS4_5SM1004TMEM4LOAD26SM100_TMEM_LOAD_16dp32b32xES13_S1D_NS4_39AutoVectorizingCopyWithAssumedAlignmentILi128EEENS4_14SM90_TMA_STOREES1D_S1Z_S1Z_EEEvvEEEEvNT_6ParamsE) ;  /* 0xffffff8c04f47950 */ /* 0x000fea0003c3ffff */
        .weak           $__internal_2_$__cuda_sm10x_tcgen05_guardrail_trap_unallocated_columns_being_dealloced
        .type           $__internal_2_$__cuda_sm10x_tcgen05_guardrail_trap_unallocated_columns_being_dealloced,@function
        .size           $__internal_2_$__cuda_sm10x_tcgen05_guardrail_trap_unallocated_columns_being_dealloced,(.L_x_135 - $__internal_2_$__cuda_sm10x_tcgen05_guardrail_trap_unallocated_columns_being_dealloced)
$__internal_2_$__cuda_sm10x_tcgen05_guardrail_trap_unallocated_columns_being_dealloced:
[----:B------:R-:W-:Y:S05]  /*7030*/  BPT.TRAP 0x1 ;  /* 0x000000040000795c */ /* 0x000fea0000300000 */
[----:B------:R-:W-:-:S04]  /*7040*/  HFMA2 R3, -RZ, RZ, 0, 0 ;  /* 0x00000000ff037431 */ /* 0x000fc800000001ff */
[----:B------:R-:W-:Y:S05]  /*7050*/  RET.REL.NODEC R2 `(_ZN7cutlass13device_kernelINS_4gemm6kernel13GemmUniversalIN4cute5tupleIJiiiiEEENS1_10collective13CollectiveMmaINS1_35MainloopSm100TmaUmmaWarpSpecializedILi4ELi2ELi4ENS5_IJNS4_1CILi2EEENSA_ILi1EEESC_EEEEENS5_IJNSA_ILi64EEESF_SF_EEENS_12float_e4m3_tENS5_IJlSC_lEEESH_SI_NS4_8TiledMMAINS4_8MMA_AtomIJNS4_10MMA_TraitsINS4_19SM100_MMA_F8F6F4_SSEJSH_SH_fSF_SF_NS4_17integral_constantINS4_4UMMA5MajorELSP_0EEESQ_NSN_INSO_7ScaleInELSR_0EEESS_EEEEEENS4_6LayoutINS5_IJSC_SC_SC_EEENS5_IJNSA_ILi0EEESX_SX_EEEEENS5_IJNS4_10UnderscoreES10_S10_EEEEENS4_13SM90_TMA_LOADENS4_14ComposedLayoutINS4_7SwizzleILi2ELi4ELi3EEENS4_18smem_ptr_flag_bitsILi8EEENSV_INS5_IJNSA_ILi8EEESF_EEENS5_IJSF_SC_EEEEEEEvNS4_8identityENS4_23SM90_TMA_LOAD_MULTICASTES1D_vS1E_EENS_8epilogue10collective18CollectiveEpilogueINS1H_23Sm100TmaWarpSpecializedILi1ELi1ELi32ELb0ELb0EEEJSG_NS5_IJNSV_ISF_SC_EES1M_EEESH_SI_SH_SI_NS1H_6fusion15FusionCallbacksIS1L_NS1O_17LinearCombinationISH_fSH_fLNS_15FloatRoundStyleE2EEESG_S1N_JEEENS4_5SM1004TMEM4LOAD26SM100_TMEM_LOAD_16dp32b32xES13_S1D_NS4_39AutoVectorizingCopyWithAssumedAlignmentILi128EEENS4_14SM90_TMA_STOREES1D_S1Z_S1Z_EEEvvEEEEvNT_6ParamsE) ;  /* 0xffffff8c02e87950 */ /* 0x000fea0003c3ffff */
.L_x_134:
[----:B------:R-:W-:-:S00]  /*7060*/  BRA `(.L_x_134) ;  /* 0xfffffffc00fc7947 */ /* 0x000fc0000383ffff */
[----:B------:R-:W-:-:S00]  /*7070*/  NOP ;  /* 0x0000000000007918 */ /* 0x000fc00000000000 */
        /* <DEDUP_REMOVED lines=8> */
.L_x_135:


//--------------------- .nv.global.init           --------------------------
	.section	.nv.global.init,"aw",@progbits
.nv.global.init:
	.type		$str$27,@object
	.size		$str$27,($str$28 - $str$27)
$str$27:
        /*0000*/ 	.byte	0x28, 0x61, 0x64, 0x64, 0x72, 0x65, 0x73, 0x73, 0x20, 0x26, 0x20, 0x6d, 0x61, 0x73, 0x6b, 0x29
        /*0010*/ 	.byte	0x20, 0x3d, 0x3d, 0x20, 0x30, 0x00
	.type		$str$28,@object
	.size		$str$28,($str$26 - $str$28)
$str$28:
        /*0016*/ 	.byte	0x2f, 0x74, 0x6d, 0x70, 0x2f, 0x63, 0x75, 0x74, 0x6c, 0x61, 0x73, 0x73, 0x5f, 0x73, 0x77, 0x65
        /*0026*/ 	.byte	0x65, 0x70, 0x5f, 0x73, 0x72, 0x63, 0x2f, 0x69, 0x6e, 0x63, 0x6c, 0x75, 0x64, 0x65, 0x2f, 0x63
        /*0036*/ 	.byte	0x75, 0x74, 0x65, 0x2f, 0x70, 0x6f, 0x69, 0x6e, 0x74, 0x65, 0x72, 0x5f, 0x66, 0x6c, 0x61, 0x67
        /*0046*/ 	.byte	0x67, 0x65, 0x64, 0x2e, 0x68, 0x70, 0x70, 0x00
	.type		$str$26,@object
	.size		$str$26,($str$25 - $str$26)
$str$26:
        /*004e*/ 	.byte	0x2f, 0x74, 0x6d, 0x70, 0x2f, 0x63, 0x75, 0x74, 0x6c, 0x61, 0x73, 0x73, 0x5f, 0x73, 0x77, 0x65
        /*005e*/ 	.byte	0x65, 0x70, 0x5f, 0x73, 0x72, 0x63, 0x2f, 0x69, 0x6e, 0x63, 0x6c, 0x75, 0x64, 0x65, 0x2f, 0x63
        /*006e*/ 	.byte	0x75, 0x74, 0x65, 0x2f, 0x61, 0x74, 0x6f, 0x6d, 0x2f, 0x63, 0x6f, 0x70, 0x79, 0x5f, 0x74, 0x72
        /*007e*/ 	.byte	0x61, 0x69, 0x74, 0x73, 0x5f, 0x73, 0x6d, 0x31, 0x30, 0x30, 0x2e, 0x68, 0x70, 0x70, 0x00
	.type		$str$25,@object
	.size		$str$25,(__unnamed_1 - $str$25)
$str$25:
        /*008d*/ 	.byte	0x28, 0x28, 0x75, 0x69, 0x6e, 0x74, 0x33, 0x32, 0x5f, 0x74, 0x28, 0x74, 0x68, 0x72, 0x65, 0x61
        /*009d*/ 	.byte	0x64, 0x49, 0x64, 0x78, 0x2e, 0x78, 0x29, 0x20, 0x2f, 0x20, 0x33, 0x32, 0x29, 0x20, 0x25, 0x20
        /*00ad*/ 	.byte	0x34, 0x29, 0x20, 0x3d, 0x3d, 0x20, 0x28, 0x28, 0x28, 0x74, 0x6d, 0x65, 0x6d, 0x5f, 0x61, 0x64
        /*00bd*/ 	.byte	0x64, 0x72, 0x20, 0x3e, 0x3e, 0x20, 0x31, 0x36, 0x29, 0x20, 0x2f, 0x20, 0x33, 0x32, 0x29, 0x20
        /*00cd*/ 	.byte	0x25, 0x20, 0x34, 0x29, 0x00
	.type		__unnamed_1,@object
	.size		__unnamed_1,(__unnamed_2 - __unnamed_1)
__unnamed_1:
        /*00d2*/ 	.byte	0x61, 0x75, 0x74, 0x6f, 0x20, 0x63, 0x75, 0x74, 0x65, 0x3a, 0x3a, 0x61, 0x73, 0x5f, 0x70, 0x6f
        /* <DEDUP_REMOVED lines=24> */
        /*0262*/ 	.byte	0x3c, 0x34, 0x30, 0x39, 0x36, 0x3e, 0x3e, 0x3e, 0x3e, 0x5d, 0x00
	.type		__unnamed_2,@object
	.size		__unnamed_2,(.L_2 - __unnamed_2)
__unnamed_2:
        /* <DEDUP_REMOVED lines=40> */
        /*04ed*/ 	.byte	0x74, 0x65, 0x3a, 0x3a, 0x43, 0x3c, 0x30, 0x3e, 0x3e, 0x3e, 0x3e, 0x5d, 0x00
.L_2:


//--------------------- .nv.shared._ZN7cutlass13device_kernelINS_4gemm6kernel13GemmUniversalIN4cute5tupleIJiiiiEEENS1_10collective13CollectiveMmaINS1_35MainloopSm100TmaUmmaWarpSpecializedILi4ELi2ELi4ENS5_IJNS4_1CILi2EEENSA_ILi1EEESC_EEEEENS5_IJNSA_ILi64EEESF_SF_EEENS_12float_e4m3_tENS5_IJlSC_lEEESH_SI_NS4_8TiledMMAINS4_8MMA_AtomIJNS4_10MMA_TraitsINS4_19SM100_MMA_F8F6F4_SSEJSH_SH_fSF_SF_NS4_17integral_constantINS4_4UMMA5MajorELSP_0EEESQ_NSN_INSO_7ScaleInELSR_0EEESS_EEEEEENS4_6LayoutINS5_IJSC_SC_SC_EEENS5_IJNSA_ILi0EEESX_SX_EEEEENS5_IJNS4_10UnderscoreES10_S10_EEEEENS4_13SM90_TMA_LOADENS4_14ComposedLayoutINS4_7SwizzleILi2ELi4ELi3EEENS4_18smem_ptr_flag_bitsILi8EEENSV_INS5_IJNSA_ILi8EEESF_EEENS5_IJSF_SC_EEEEEEEvNS4_8identityENS4_23SM90_TMA_LOAD_MULTICASTES1D_vS1E_EENS_8epilogue10collective18CollectiveEpilogueINS1H_23Sm100TmaWarpSpecializedILi1ELi1ELi32ELb0ELb0EEEJSG_NS5_IJNSV_ISF_SC_EES1M_EEESH_SI_SH_SI_NS1H_6fusion15FusionCallbacksIS1L_NS1O_17LinearCombinationISH_fSH_fLNS_15FloatRoundStyleE2EEESG_S1N_JEEENS4_5SM1004TMEM4LOAD26SM100_TMEM_LOAD_16dp32b32xES13_S1D_NS4_39AutoVectorizingCopyWithAssumedAlignmentILi128EEENS4_14SM90_TMA_STOREES1D_S1Z_S1Z_EEEvvEEEEvNT_6ParamsE --------------------------
	.section	.nv.shared._ZN7cutlass13device_kernelINS_4gemm6kernel13GemmUniversalIN4cute5tupleIJiiiiEEENS1_10collective13CollectiveMmaINS1_35MainloopSm100TmaUmmaWarpSpecializedILi4ELi2ELi4ENS5_IJNS4_1CILi2EEENSA_ILi1EEESC_EEEEENS5_IJNSA_ILi64EEESF_SF_EEENS_12float_e4m3_tENS5_IJlSC_lEEESH_SI_NS4_8TiledMMAINS4_8MMA_AtomIJNS4_10MMA_TraitsINS4_19SM100_MMA_F8F6F4_SSEJSH_SH_fSF_SF_NS4_17integral_constantINS4_4UMMA5MajorELSP_0EEESQ_NSN_INSO_7ScaleInELSR_0EEESS_EEEEEENS4_6LayoutINS5_IJSC_SC_SC_EEENS5_IJNSA_ILi0EEESX_SX_EEEEENS5_IJNS4_10UnderscoreES10_S10_EEEEENS4_13SM90_TMA_LOADENS4_14ComposedLayoutINS4_7SwizzleILi2ELi4ELi3EEENS4_18smem_ptr_flag_bitsILi8EEENSV_INS5_IJNSA_ILi8EEESF_EEENS5_IJSF_SC_EEEEEEEvNS4_8identityENS4_23SM90_TMA_LOAD_MULTICASTES1D_vS1E_EENS_8epilogue10collective18CollectiveEpilogueINS1H_23Sm100TmaWarpSpecializedILi1ELi1ELi32ELb0ELb0EEEJSG_NS5_IJNSV_ISF_SC_EES1M_EEESH_SI_SH_SI_NS1H_6fusion15FusionCallbacksIS1L_NS1O_17LinearCombinationISH_fSH_fLNS_15FloatRoundStyleE2EEESG_S1N_JEEENS4_5SM1004TMEM4LOAD26SM100_TMEM_LOAD_16dp32b32xES13_S1D_NS4_39AutoVectorizingCopyWithAssumedAlignmentILi128EEENS4_14SM90_TMA_STOREES1D_S1Z_S1Z_EEEvvEEEEvNT_6ParamsE,"aw",@nobits
	.sectionflags	@""
	.align	16
	.zero		1024


//--------------------- .nv.shared.reserved.0     --------------------------
	.section	.nv.shared.reserved.0,"aw",@nobits
	.weak		__nv_reservedSMEM_offset_0_alias
	.size		__nv_reservedSMEM_offset_0_alias, 0, 64
	.other		__nv_reservedSMEM_offset_0_alias,@"STO_CUDA_RESERVED_SHARED STV_DEFAULT"
__nv_reservedSMEM_offset_0_alias:
	.zero		0
.nv.shared.reserved.0:
	.zero		64
	.weak		__nv_reservedSMEM_tcgen05_partition
	.type		__nv_reservedSMEM_tcgen05_partition,@object
	.size		__nv_reservedSMEM_tcgen05_partition,(.L_0 - __nv_reservedSMEM_tcgen05_partition)
__nv_reservedSMEM_tcgen05_partition:
	.zero		32
.L_0:


//--------------------- .nv.global                --------------------------
	.section	.nv.global,"aw",@nobits
.nv.global:
	.type		_ZN39_INTERNAL_41cde0e0_4_k_cu_8b70486f_84634cute1_E,@object
	.size		_ZN39_INTERNAL_41cde0e0_4_k_cu_8b70486f_84634cute1_E,(_ZN39_INTERNAL_41cde0e0_4_k_cu_8b70486f_84634cuda3std3__45__cpo6cbeginE - _ZN39_INTERNAL_41cde0e0_4_k_cu_8b70486f_84634cute1_E)
_ZN39_INTERNAL_41cde0e0_4_k_cu_8b70486f_84634cute1_E:
	.zero		1
	.type		_ZN39_INTERNAL_41cde0e0_4_k_cu_8b70486f_84634cuda3std3__45__cpo6cbeginE,@object
	.size		_ZN39_INTERNAL_41cde0e0_4_k_cu_8b70486f_84634cuda3std3__45__cpo6cbeginE,(_ZN39_INTERNAL_41cde0e0_4_k_cu_8b70486f_84634cuda3std3__48in_placeE - _ZN39_INTERNAL_41cde0e0_4_k_cu_8b70486f_84634cuda3std3__45__cpo6cbeginE)
_ZN39_INTERNAL_41cde0e0_4_k_cu_8b70486f_84634cuda3std3__45__cpo6cbeginE:
	.zero		1
	.type		_ZN39_INTERNAL_41cde0e0_4_k_cu_8b70486f_84634cuda3std3__48in_placeE,@object
	.size		_ZN39_INTERNAL_41cde0e0_4_k_cu_8b70486f_84634cuda3std3__48in_placeE,(_ZN39_INTERNAL_41cde0e0_4_k_cu_8b70486f_84634cuda3std6ranges3__45__cpo9iter_moveE - _ZN39_INTERNAL_41cde0e0_4_k_cu_8b70486f_84634cuda3std3__48in_placeE)
_ZN39_INTERNAL_41cde0e0_4_k_cu_8b70486f_84634cuda3std3__48in_placeE:
	.zero		1
	.type		_ZN39_INTERNAL_41cde0e0_4_k_cu_8b70486f_84634cuda3std6ranges3__45__cpo9iter_moveE,@object
	.size		_ZN39_INTERNAL_41cde0e0_4_k_cu_8b70486f_84634cuda3std6ranges3__45__cpo9iter_moveE,(_ZN39_INTERNAL_41cde0e0_4_k_cu_8b70486f_84634cuda3std3__45__cpo5beginE - _ZN39_INTERNAL_41cde0e0_4_k_cu_8b70486f_84634cuda3std6ranges3__45__cpo9iter_moveE)
_ZN39_INTERNAL_41cde0e0_4_k_cu_8b70486f_84634cuda3std6ranges3__45__cpo9iter_moveE:
	.zero		1
	.type		_ZN39_INTERNAL_41cde0e0_4_k_cu_8b70486f_84634cuda3std3__45__cpo5beginE,@object
	.size		_ZN39_INTERNAL_41cde0e0_4_k_cu_8b70486f_84634cuda3std3__45__cpo5beginE,(_ZN39_INTERNAL_41cde0e0_4_k_cu_8b70486f_84634cuda3std3__441_GLOBAL__N__41cde0e0_4_k_cu_8b70486f_84636ignoreE - _ZN39_INTERNAL_41cde0e0_4_k_cu_8b70486f_84634cuda3std3__45__cpo5beginE)
_ZN39_INTERNAL_41cde0e0_4_k_cu_8b70486f_84634cuda3std3__45__cpo5beginE:
	.zero		1
	.type		_ZN39_INTERNAL_41cde0e0_4_k_cu_8b70486f_84634cuda3std3__441_GLOBAL__N__41cde0e0_4_k_cu_8b70486f_84636ignoreE,@object
	.size		_ZN39_INTERNAL_41cde0e0_4_k_cu_8b70486f_84634cuda3std3__441_GLOBAL__N__41cde0e0_4_k_cu_8b70486f_84636ignoreE,(_ZN39_INTERNAL_41cde0e0_4_k_cu_8b70486f_84634cute7productE - _ZN39_INTERNAL_41cde0e0_4_k_cu_8b70486f_84634cuda3std3__441_GLOBAL__N__41cde0e0_4_k_cu_8b70486f_84636ignoreE)
_ZN39_INTERNAL_41cde0e0_4_k_cu_8b70486f_84634cuda3std3__441_GLOBAL__N__41cde0e0_4_k_cu_8b70486f_84636ignoreE:
	.zero		1
	.type		_ZN39_INTERNAL_41cde0e0_4_k_cu_8b70486f_84634cute7productE,@object
	.size		_ZN39_INTERNAL_41cde0e0_4_k_cu_8b70486f_84634cute7productE,(_ZN39_INTERNAL_41cde0e0_4_k_cu_8b70486f_84634cuda3std3__45__cpo3endE - _ZN39_INTERNAL_41cde0e0_4_k_cu_8b70486f_84634cute7productE)
_ZN39_INTERNAL_41cde0e0_4_k_cu_8b70486f_84634cute7productE:
	.zero		1
	.type		_ZN39_INTERNAL_41cde0e0_4_k_cu_8b70486f_84634cuda3std3__45__cpo3endE,@object
	.size		_ZN39_INTERNAL_41cde0e0_4_k_cu_8b70486f_84634cuda3std3__45__cpo3endE,(_ZN39_INTERNAL_41cde0e0_4_k_cu_8b70486f_84634cuda3std3__419piecewise_constructE - _ZN39_INTERNAL_41cde0e0_4_k_cu_8b70486f_84634cuda3std3__45__cpo3endE)
_ZN39_INTERNAL_41cde0e0_4_k_cu_8b70486f_84634cuda3std3__45__cpo3endE:
	.zero		1
	.type		_ZN39_INTERNAL_41cde0e0_4_k_cu_8b70486f_84634cuda3std3__419piecewise_constructE,@object
	.size		_ZN39_INTERNAL_41cde0e0_4_k_cu_8b70486f_84634cuda3std3__419piecewise_constructE,(_ZN39_INTERNAL_41cde0e0_4_k_cu_8b70486f_84634cuda3std3__45__cpo4cendE - _ZN39_INTERNAL_41cde0e0_4_k_cu_8b70486f_84634cuda3std3__419piecewise_constructE)
_ZN39_INTERNAL_41cde0e0_4_k_cu_8b70486f_84634cuda3std3__419piecewise_constructE:
	.zero		1
	.type		_ZN39_INTERNAL_41cde0e0_4_k_cu_8b70486f_84634cuda3std3__45__cpo4cendE,@object
	.size		_ZN39_INTERNAL_41cde0e0_4_k_cu_8b70486f_84634cuda3std3__45__cpo4cendE,(_ZN39_INTERNAL_41cde0e0_4_k_cu_8b70486f_84634cuda3std6ranges3__45__cpo4swapE - _ZN39_INTERNAL_41cde0e0_4_k_cu_8b70486f_84634cuda3std3__45__cpo4cendE)
_ZN39_INTERNAL_41cde0e0_4_k_cu_8b70486f_84634cuda3std3__45__cpo4cendE:
	.zero		1
	.type		_ZN39_INTERNAL_41cde0e0_4_k_cu_8b70486f_84634cuda3std6ranges3__45__cpo4swapE,@object
	.size		_ZN39_INTERNAL_41cde0e0_4_k_cu_8b70486f_84634cuda3std6ranges3__45__cpo4swapE,(.L_10 - _ZN39_INTERNAL_41cde0e0_4_k_cu_8b70486f_84634cuda3std6ranges3__45__cpo4swapE)
_ZN39_INTERNAL_41cde0e0_4_k_cu_8b70486f_84634cuda3std6ranges3__45__cpo4swapE:
	.zero		1
.L_10:


//--------------------- .nv.constant0._ZN7cutlass13device_kernelINS_4gemm6kernel13GemmUniversalIN4cute5tupleIJiiiiEEENS1_10collective13CollectiveMmaINS1_35MainloopSm100TmaUmmaWarpSpecializedILi4ELi2ELi4ENS5_IJNS4_1CILi2EEENSA_ILi1EEESC_EEEEENS5_IJNSA_ILi64EEESF_SF_EEENS_12float_e4m3_tENS5_IJlSC_lEEESH_SI_NS4_8TiledMMAINS4_8MMA_AtomIJNS4_10MMA_TraitsINS4_19SM100_MMA_F8F6F4_SSEJSH_SH_fSF_SF_NS4_17integral_constantINS4_4UMMA5MajorELSP_0EEESQ_NSN_INSO_7ScaleInELSR_0EEESS_EEEEEENS4_6LayoutINS5_IJSC_SC_SC_EEENS5_IJNSA_ILi0EEESX_SX_EEEEENS5_IJNS4_10UnderscoreES10_S10_EEEEENS4_13SM90_TMA_LOADENS4_14ComposedLayoutINS4_7SwizzleILi2ELi4ELi3EEENS4_18smem_ptr_flag_bitsILi8EEENSV_INS5_IJNSA_ILi8EEESF_EEENS5_IJSF_SC_EEEEEEEvNS4_8identityENS4_23SM90_TMA_LOAD_MULTICASTES1D_vS1E_EENS_8epilogue10collective18CollectiveEpilogueINS1H_23Sm100TmaWarpSpecializedILi1ELi1ELi32ELb0ELb0EEEJSG_NS5_IJNSV_ISF_SC_EES1M_EEESH_SI_SH_SI_NS1H_6fusion15FusionCallbacksIS1L_NS1O_17LinearCombinationISH_fSH_fLNS_15FloatRoundStyleE2EEESG_S1N_JEEENS4_5SM1004TMEM4LOAD26SM100_TMEM_LOAD_16dp32b32xES13_S1D_NS4_39AutoVectorizingCopyWithAssumedAlignmentILi128EEENS4_14SM90_TMA_STOREES1D_S1Z_S1Z_EEEvvEEEEvNT_6ParamsE --------------------------
	.section	.nv.constant0._ZN7cutlass13device_kernelINS_4gemm6kernel13GemmUniversalIN4cute5tupleIJiiiiEEENS1_10collective13CollectiveMmaINS1_35MainloopSm100TmaUmmaWarpSpecializedILi4ELi2ELi4ENS5_IJNS4_1CILi2EEENSA_ILi1EEESC_EEEEENS5_IJNSA_ILi64EEESF_SF_EEENS_12float_e4m3_tENS5_IJlSC_lEEESH_SI_NS4_8TiledMMAINS4_8MMA_AtomIJNS4_10MMA_TraitsINS4_19SM100_MMA_F8F6F4_SSEJSH_SH_fSF_SF_NS4_17integral_constantINS4_4UMMA5MajorELSP_0EEESQ_NSN_INSO_7ScaleInELSR_0EEESS_EEEEEENS4_6LayoutINS5_IJSC_SC_SC_EEENS5_IJNSA_ILi0EEESX_SX_EEEEENS5_IJNS4_10UnderscoreES10_S10_EEEEENS4_13SM90_TMA_LOADENS4_14ComposedLayoutINS4_7SwizzleILi2ELi4ELi3EEENS4_18smem_ptr_flag_bitsILi8EEENSV_INS5_IJNSA_ILi8EEESF_EEENS5_IJSF_SC_EEEEEEEvNS4_8identityENS4_23SM90_TMA_LOAD_MULTICASTES1D_vS1E_EENS_8epilogue10collective18CollectiveEpilogueINS1H_23Sm100TmaWarpSpecializedILi1ELi1ELi32ELb0ELb0EEEJSG_NS5_IJNSV_ISF_SC_EES1M_EEESH_SI_SH_SI_NS1H_6fusion15FusionCallbacksIS1L_NS1O_17LinearCombinationISH_fSH_fLNS_15FloatRoundStyleE2EEESG_S1N_JEEENS4_5SM1004TMEM4LOAD26SM100_TMEM_LOAD_16dp32b32xES13_S1D_NS4_39AutoVectorizingCopyWithAssumedAlignmentILi128EEENS4_14SM90_TMA_STOREES1D_S1Z_S1Z_EEEvvEEEEvNT_6ParamsE,"a",@progbits
	.sectionflags	@""
	.align	4
.nv.constant0._ZN7cutlass13device_kernelINS_4gemm6kernel13GemmUniversalIN4cute5tupleIJiiiiEEENS1_10collective13CollectiveMmaINS1_35MainloopSm100TmaUmmaWarpSpecializedILi4ELi2ELi4ENS5_IJNS4_1CILi2EEENSA_ILi1EEESC_EEEEENS5_IJNSA_ILi64EEESF_SF_EEENS_12float_e4m3_tENS5_IJlSC_lEEESH_SI_NS4_8TiledMMAINS4_8MMA_AtomIJNS4_10MMA_TraitsINS4_19SM100_MMA_F8F6F4_SSEJSH_SH_fSF_SF_NS4_17integral_constantINS4_4UMMA5MajorELSP_0EEESQ_NSN_INSO_7ScaleInELSR_0EEESS_EEEEEENS4_6LayoutINS5_IJSC_SC_SC_EEENS5_IJNSA_ILi0EEESX_SX_EEEEENS5_IJNS4_10UnderscoreES10_S10_EEEEENS4_13SM90_TMA_LOADENS4_14ComposedLayoutINS4_7SwizzleILi2ELi4ELi3EEENS4_18smem_ptr_flag_bitsILi8EEENSV_INS5_IJNSA_ILi8EEESF_EEENS5_IJSF_SC_EEEEEEEvNS4_8identityENS4_23SM90_TMA_LOAD_MULTICASTES1D_vS1E_EENS_8epilogue10collective18CollectiveEpilogueINS1H_23Sm100TmaWarpSpecializedILi1ELi1ELi32ELb0ELb0EEEJSG_NS5_IJNSV_ISF_SC_EES1M_EEESH_SI_SH_SI_NS1H_6fusion15FusionCallbacksIS1L_NS1O_17LinearCombinationISH_fSH_fLNS_15FloatRoundStyleE2EEESG_S1N_JEEENS4_5SM1004TMEM4LOAD26SM100_TMEM_LOAD_16dp32b32xES13_S1D_NS4_39AutoVectorizingCopyWithAssumedAlignmentILi128EEENS4_14SM90_TMA_STOREES1D_S1Z_S1Z_EEEvvEEEEvNT_6ParamsE:
	.zero		2944


//--------------------- SYMBOLS --------------------------

	.type		.nv.reservedSmem.offset0,@object
	.size		.nv.reservedSmem.offset0,0x4
	.type		.nv.reservedSmem.cap,@object
	.size		.nv.reservedSmem.cap,0x4
	.type		__assertfail,@function
